//
// Generated by NVIDIA NVVM Compiler
//
// Compiler Build ID: CL-36424714
// Cuda compilation tools, release 13.0, V13.0.88
// Based on NVVM 20.0.0
//

.version 9.0
.target sm_100
.address_size 64

	// .globl	_Z5SgemmILi128ELi8ELi128ELi8ELi8EEvPfS0_S0_iii
// _ZZ5SgemmILi128ELi8ELi128ELi8ELi8EEvPfS0_S0_iiiE5smemA has been demoted
// _ZZ5SgemmILi128ELi8ELi128ELi8ELi8EEvPfS0_S0_iiiE5smemB has been demoted

.visible .entry _Z5SgemmILi128ELi8ELi128ELi8ELi8EEvPfS0_S0_iii(
	.param .u64 .ptr .align 1 _Z5SgemmILi128ELi8ELi128ELi8ELi8EEvPfS0_S0_iii_param_0,
	.param .u64 .ptr .align 1 _Z5SgemmILi128ELi8ELi128ELi8ELi8EEvPfS0_S0_iii_param_1,
	.param .u64 .ptr .align 1 _Z5SgemmILi128ELi8ELi128ELi8ELi8EEvPfS0_S0_iii_param_2,
	.param .u32 _Z5SgemmILi128ELi8ELi128ELi8ELi8EEvPfS0_S0_iii_param_3,
	.param .u32 _Z5SgemmILi128ELi8ELi128ELi8ELi8EEvPfS0_S0_iii_param_4,
	.param .u32 _Z5SgemmILi128ELi8ELi128ELi8ELi8EEvPfS0_S0_iii_param_5
)
{
	.reg .pred 	%p<18>;
	.reg .b32 	%r<123>;
	.reg .b32 	%f<963>;
	.reg .b64 	%rd<84>;
	// demoted variable
	.shared .align 4 .b8 _ZZ5SgemmILi128ELi8ELi128ELi8ELi8EEvPfS0_S0_iiiE5smemA[4096];
	// demoted variable
	.shared .align 4 .b8 _ZZ5SgemmILi128ELi8ELi128ELi8ELi8EEvPfS0_S0_iiiE5smemB[4096];
	ld.param.u64 	%rd6, [_Z5SgemmILi128ELi8ELi128ELi8ELi8EEvPfS0_S0_iii_param_0];
	ld.param.u64 	%rd7, [_Z5SgemmILi128ELi8ELi128ELi8ELi8EEvPfS0_S0_iii_param_1];
	ld.param.u32 	%r54, [_Z5SgemmILi128ELi8ELi128ELi8ELi8EEvPfS0_S0_iii_param_4];
	ld.param.u32 	%r55, [_Z5SgemmILi128ELi8ELi128ELi8ELi8EEvPfS0_S0_iii_param_5];
	cvta.to.global.u64 	%rd1, %rd6;
	cvta.to.global.u64 	%rd2, %rd7;
	mov.u32 	%r56, %ctaid.x;
	mov.u32 	%r57, %ctaid.y;
	mov.u32 	%r1, %tid.x;
	mov.u32 	%r2, %tid.y;
	mov.u32 	%r58, %ntid.x;
	mad.lo.s32 	%r3, %r2, %r58, %r1;
	shr.u32 	%r4, %r3, 1;
	shr.u32 	%r5, %r3, 5;
	shl.b32 	%r59, %r3, 2;
	and.b32  	%r6, %r59, 4;
	and.b32  	%r7, %r59, 124;
	mov.u32 	%r60, %ntid.y;
	mul.lo.s32 	%r8, %r58, %r60;
	shr.u32 	%r9, %r8, 1;
	shl.b32 	%r10, %r57, 7;
	mul.lo.s32 	%r61, %r55, %r10;
	cvt.s64.s32 	%rd3, %r61;
	shl.b32 	%r62, %r56, 7;
	cvt.u64.u32 	%rd4, %r62;
	setp.lt.s32 	%p1, %r55, 1;
	mov.f32 	%f899, 0f00000000;
	mov.f32 	%f900, %f899;
	mov.f32 	%f901, %f899;
	mov.f32 	%f902, %f899;
	mov.f32 	%f903, %f899;
	mov.f32 	%f904, %f899;
	mov.f32 	%f905, %f899;
	mov.f32 	%f906, %f899;
	mov.f32 	%f907, %f899;
	mov.f32 	%f908, %f899;
	mov.f32 	%f909, %f899;
	mov.f32 	%f910, %f899;
	mov.f32 	%f911, %f899;
	mov.f32 	%f912, %f899;
	mov.f32 	%f913, %f899;
	mov.f32 	%f914, %f899;
	mov.f32 	%f915, %f899;
	mov.f32 	%f916, %f899;
	mov.f32 	%f917, %f899;
	mov.f32 	%f918, %f899;
	mov.f32 	%f919, %f899;
	mov.f32 	%f920, %f899;
	mov.f32 	%f921, %f899;
	mov.f32 	%f922, %f899;
	mov.f32 	%f923, %f899;
	mov.f32 	%f924, %f899;
	mov.f32 	%f925, %f899;
	mov.f32 	%f926, %f899;
	mov.f32 	%f927, %f899;
	mov.f32 	%f928, %f899;
	mov.f32 	%f929, %f899;
	mov.f32 	%f930, %f899;
	mov.f32 	%f931, %f899;
	mov.f32 	%f932, %f899;
	mov.f32 	%f933, %f899;
	mov.f32 	%f934, %f899;
	mov.f32 	%f935, %f899;
	mov.f32 	%f936, %f899;
	mov.f32 	%f937, %f899;
	mov.f32 	%f938, %f899;
	mov.f32 	%f939, %f899;
	mov.f32 	%f940, %f899;
	mov.f32 	%f941, %f899;
	mov.f32 	%f942, %f899;
	mov.f32 	%f943, %f899;
	mov.f32 	%f944, %f899;
	mov.f32 	%f945, %f899;
	mov.f32 	%f946, %f899;
	mov.f32 	%f947, %f899;
	mov.f32 	%f948, %f899;
	mov.f32 	%f949, %f899;
	mov.f32 	%f950, %f899;
	mov.f32 	%f951, %f899;
	mov.f32 	%f952, %f899;
	mov.f32 	%f953, %f899;
	mov.f32 	%f954, %f899;
	mov.f32 	%f955, %f899;
	mov.f32 	%f956, %f899;
	mov.f32 	%f957, %f899;
	mov.f32 	%f958, %f899;
	mov.f32 	%f959, %f899;
	mov.f32 	%f960, %f899;
	mov.f32 	%f961, %f899;
	mov.f32 	%f962, %f899;
	@%p1 bra 	$L__BB0_19;
	shr.u32 	%r11, %r8, 5;
	shl.b32 	%r64, %r6, 9;
	mov.u32 	%r65, _ZZ5SgemmILi128ELi8ELi128ELi8ELi8EEvPfS0_S0_iiiE5smemA;
	add.s32 	%r12, %r65, %r64;
	shl.b32 	%r66, %r7, 2;
	mov.u32 	%r67, _ZZ5SgemmILi128ELi8ELi128ELi8ELi8EEvPfS0_S0_iiiE5smemB;
	add.s32 	%r68, %r67, %r66;
	add.s32 	%r13, %r9, %r4;
	max.u32 	%r69, %r13, 128;
	setp.lt.u32 	%p2, %r13, 128;
	selp.u32 	%r70, 1, 0, %p2;
	add.s32 	%r71, %r13, %r70;
	sub.s32 	%r72, %r69, %r71;
	max.u32 	%r73, %r9, 1;
	div.u32 	%r74, %r72, %r73;
	add.s32 	%r14, %r74, %r70;
	and.b32  	%r15, %r14, 3;
	mul.lo.s32 	%r16, %r4, %r55;
	shl.b32 	%r75, %r4, 2;
	add.s32 	%r17, %r12, %r75;
	mul.lo.s32 	%r18, %r13, %r55;
	shl.b32 	%r19, %r9, 2;
	add.s32 	%r20, %r17, %r19;
	add.s32 	%r21, %r13, %r9;
	mul.lo.s32 	%r22, %r21, %r55;
	shl.b32 	%r76, %r5, 9;
	add.s32 	%r23, %r68, %r76;
	add.s32 	%r24, %r5, %r11;
	shl.b32 	%r77, %r11, 9;
	add.s32 	%r25, %r23, %r77;
	add.s32 	%r26, %r24, %r11;
	add.s32 	%r27, %r25, %r77;
	add.s32 	%r28, %r26, %r11;
	add.s32 	%r29, %r27, %r77;
	add.s32 	%r30, %r28, %r11;
	add.s32 	%r31, %r29, %r77;
	add.s32 	%r32, %r30, %r11;
	add.s32 	%r33, %r31, %r77;
	add.s32 	%r34, %r32, %r11;
	add.s32 	%r35, %r33, %r77;
	add.s32 	%r36, %r34, %r11;
	add.s32 	%r37, %r35, %r77;
	mov.b32 	%r120, 0;
	mov.f32 	%f899, 0f00000000;
$L__BB0_2:
	setp.gt.u32 	%p3, %r3, 255;
	@%p3 bra 	$L__BB0_18;
	shr.u32 	%r121, %r3, 1;
	setp.eq.s32 	%p4, %r15, 3;
	add.s32 	%r40, %r120, %r6;
	@%p4 bra 	$L__BB0_7;
	setp.eq.s32 	%p5, %r15, 0;
	add.s32 	%r78, %r40, %r16;
	cvt.u64.u32 	%rd8, %r78;
	add.s64 	%rd9, %rd8, %rd3;
	shl.b64 	%rd10, %rd9, 2;
	add.s64 	%rd11, %rd1, %rd10;
	ld.global.nc.v4.f32 	{%f195, %f196, %f197, %f198}, [%rd11];
	st.shared.f32 	[%r17], %f195;
	st.shared.f32 	[%r17+512], %f196;
	st.shared.f32 	[%r17+1024], %f197;
	st.shared.f32 	[%r17+1536], %f198;
	mov.u32 	%r121, %r13;
	@%p5 bra 	$L__BB0_7;
	setp.eq.s32 	%p6, %r15, 1;
	add.s32 	%r79, %r40, %r18;
	cvt.u64.u32 	%rd12, %r79;
	add.s64 	%rd13, %rd12, %rd3;
	shl.b64 	%rd14, %rd13, 2;
	add.s64 	%rd15, %rd1, %rd14;
	ld.global.nc.v4.f32 	{%f199, %f200, %f201, %f202}, [%rd15];
	st.shared.f32 	[%r20], %f199;
	st.shared.f32 	[%r20+512], %f200;
	st.shared.f32 	[%r20+1024], %f201;
	st.shared.f32 	[%r20+1536], %f202;
	mov.u32 	%r121, %r21;
	@%p6 bra 	$L__BB0_7;
	add.s32 	%r121, %r21, %r9;
	add.s32 	%r80, %r40, %r22;
	cvt.u64.u32 	%rd16, %r80;
	add.s64 	%rd17, %rd16, %rd3;
	shl.b64 	%rd18, %rd17, 2;
	add.s64 	%rd19, %rd1, %rd18;
	ld.global.nc.v4.f32 	{%f203, %f204, %f205, %f206}, [%rd19];
	add.s32 	%r81, %r20, %r19;
	st.shared.f32 	[%r81], %f203;
	st.shared.f32 	[%r81+512], %f204;
	st.shared.f32 	[%r81+1024], %f205;
	st.shared.f32 	[%r81+1536], %f206;
$L__BB0_7:
	setp.lt.u32 	%p7, %r14, 3;
	@%p7 bra 	$L__BB0_9;
$L__BB0_8:
	.pragma "nounroll";
	mad.lo.s32 	%r82, %r121, %r55, %r40;
	cvt.u64.u32 	%rd20, %r82;
	add.s64 	%rd21, %rd20, %rd3;
	shl.b64 	%rd22, %rd21, 2;
	add.s64 	%rd23, %rd1, %rd22;
	ld.global.nc.v4.f32 	{%f207, %f208, %f209, %f210}, [%rd23];
	shl.b32 	%r83, %r121, 2;
	add.s32 	%r84, %r12, %r83;
	st.shared.f32 	[%r84], %f207;
	st.shared.f32 	[%r84+512], %f208;
	st.shared.f32 	[%r84+1024], %f209;
	st.shared.f32 	[%r84+1536], %f210;
	add.s32 	%r85, %r121, %r9;
	mad.lo.s32 	%r86, %r85, %r55, %r40;
	cvt.u64.u32 	%rd24, %r86;
	add.s64 	%rd25, %rd24, %rd3;
	shl.b64 	%rd26, %rd25, 2;
	add.s64 	%rd27, %rd1, %rd26;
	ld.global.nc.v4.f32 	{%f211, %f212, %f213, %f214}, [%rd27];
	add.s32 	%r87, %r84, %r19;
	st.shared.f32 	[%r87], %f211;
	st.shared.f32 	[%r87+512], %f212;
	st.shared.f32 	[%r87+1024], %f213;
	st.shared.f32 	[%r87+1536], %f214;
	add.s32 	%r88, %r85, %r9;
	mad.lo.s32 	%r89, %r88, %r55, %r40;
	cvt.u64.u32 	%rd28, %r89;
	add.s64 	%rd29, %rd28, %rd3;
	shl.b64 	%rd30, %rd29, 2;
	add.s64 	%rd31, %rd1, %rd30;
	ld.global.nc.v4.f32 	{%f215, %f216, %f217, %f218}, [%rd31];
	add.s32 	%r90, %r87, %r19;
	st.shared.f32 	[%r90], %f215;
	st.shared.f32 	[%r90+512], %f216;
	st.shared.f32 	[%r90+1024], %f217;
	st.shared.f32 	[%r90+1536], %f218;
	add.s32 	%r91, %r88, %r9;
	mad.lo.s32 	%r92, %r91, %r55, %r40;
	cvt.u64.u32 	%rd32, %r92;
	add.s64 	%rd33, %rd32, %rd3;
	shl.b64 	%rd34, %rd33, 2;
	add.s64 	%rd35, %rd1, %rd34;
	ld.global.nc.v4.f32 	{%f219, %f220, %f221, %f222}, [%rd35];
	add.s32 	%r93, %r90, %r19;
	st.shared.f32 	[%r93], %f219;
	st.shared.f32 	[%r93+512], %f220;
	st.shared.f32 	[%r93+1024], %f221;
	st.shared.f32 	[%r93+1536], %f222;
	add.s32 	%r121, %r91, %r9;
	setp.lt.u32 	%p8, %r121, 128;
	@%p8 bra 	$L__BB0_8;
$L__BB0_9:
	setp.gt.u32 	%p9, %r24, 7;
	shr.u32 	%r94, %r3, 5;
	add.s32 	%r45, %r94, %r120;
	mad.lo.s32 	%r95, %r45, %r54, %r7;
	cvt.s64.s32 	%rd36, %r95;
	add.s64 	%rd37, %rd36, %rd4;
	shl.b64 	%rd38, %rd37, 2;
	add.s64 	%rd39, %rd2, %rd38;
	ld.global.nc.v4.f32 	{%f223, %f224, %f225, %f226}, [%rd39];
	st.shared.v4.f32 	[%r23], {%f223, %f224, %f225, %f226};
	@%p9 bra 	$L__BB0_18;
	setp.gt.u32 	%p10, %r26, 7;
	add.s32 	%r46, %r45, %r11;
	mad.lo.s32 	%r96, %r46, %r54, %r7;
	cvt.s64.s32 	%rd40, %r96;
	add.s64 	%rd41, %rd40, %rd4;
	shl.b64 	%rd42, %rd41, 2;
	add.s64 	%rd43, %rd2, %rd42;
	ld.global.nc.v4.f32 	{%f227, %f228, %f229, %f230}, [%rd43];
	st.shared.v4.f32 	[%r25], {%f227, %f228, %f229, %f230};
	@%p10 bra 	$L__BB0_18;
	setp.gt.u32 	%p11, %r28, 7;
	add.s32 	%r47, %r46, %r11;
	mad.lo.s32 	%r97, %r47, %r54, %r7;
	cvt.s64.s32 	%rd44, %r97;
	add.s64 	%rd45, %rd44, %rd4;
	shl.b64 	%rd46, %rd45, 2;
	add.s64 	%rd47, %rd2, %rd46;
	ld.global.nc.v4.f32 	{%f231, %f232, %f233, %f234}, [%rd47];
	st.shared.v4.f32 	[%r27], {%f231, %f232, %f233, %f234};
	@%p11 bra 	$L__BB0_18;
	setp.gt.u32 	%p12, %r30, 7;
	add.s32 	%r48, %r47, %r11;
	mad.lo.s32 	%r98, %r48, %r54, %r7;
	cvt.s64.s32 	%rd48, %r98;
	add.s64 	%rd49, %rd48, %rd4;
	shl.b64 	%rd50, %rd49, 2;
	add.s64 	%rd51, %rd2, %rd50;
	ld.global.nc.v4.f32 	{%f235, %f236, %f237, %f238}, [%rd51];
	st.shared.v4.f32 	[%r29], {%f235, %f236, %f237, %f238};
	@%p12 bra 	$L__BB0_18;
	setp.gt.u32 	%p13, %r32, 7;
	add.s32 	%r49, %r48, %r11;
	mad.lo.s32 	%r99, %r49, %r54, %r7;
	cvt.s64.s32 	%rd52, %r99;
	add.s64 	%rd53, %rd52, %rd4;
	shl.b64 	%rd54, %rd53, 2;
	add.s64 	%rd55, %rd2, %rd54;
	ld.global.nc.v4.f32 	{%f239, %f240, %f241, %f242}, [%rd55];
	st.shared.v4.f32 	[%r31], {%f239, %f240, %f241, %f242};
	@%p13 bra 	$L__BB0_18;
	setp.gt.u32 	%p14, %r34, 7;
	add.s32 	%r50, %r49, %r11;
	mad.lo.s32 	%r100, %r50, %r54, %r7;
	cvt.s64.s32 	%rd56, %r100;
	add.s64 	%rd57, %rd56, %rd4;
	shl.b64 	%rd58, %rd57, 2;
	add.s64 	%rd59, %rd2, %rd58;
	ld.global.nc.v4.f32 	{%f243, %f244, %f245, %f246}, [%rd59];
	st.shared.v4.f32 	[%r33], {%f243, %f244, %f245, %f246};
	@%p14 bra 	$L__BB0_18;
	setp.gt.u32 	%p15, %r36, 7;
	add.s32 	%r51, %r50, %r11;
	mad.lo.s32 	%r101, %r51, %r54, %r7;
	cvt.s64.s32 	%rd60, %r101;
	add.s64 	%rd61, %rd60, %rd4;
	shl.b64 	%rd62, %rd61, 2;
	add.s64 	%rd63, %rd2, %rd62;
	ld.global.nc.v4.f32 	{%f247, %f248, %f249, %f250}, [%rd63];
	st.shared.v4.f32 	[%r35], {%f247, %f248, %f249, %f250};
	@%p15 bra 	$L__BB0_18;
	add.s32 	%r102, %r36, %r11;
	setp.gt.u32 	%p16, %r102, 7;
	add.s32 	%r52, %r51, %r11;
	mad.lo.s32 	%r103, %r52, %r54, %r7;
	cvt.s64.s32 	%rd64, %r103;
	add.s64 	%rd65, %rd64, %rd4;
	shl.b64 	%rd66, %rd65, 2;
	add.s64 	%rd67, %rd2, %rd66;
	ld.global.nc.v4.f32 	{%f251, %f252, %f253, %f254}, [%rd67];
	st.shared.v4.f32 	[%r37], {%f251, %f252, %f253, %f254};
	@%p16 bra 	$L__BB0_18;
	add.s32 	%r104, %r52, %r11;
	mad.lo.s32 	%r105, %r104, %r54, %r7;
	cvt.s64.s32 	%rd68, %r105;
	add.s64 	%rd69, %rd68, %rd4;
	shl.b64 	%rd70, %rd69, 2;
	add.s64 	%rd71, %rd2, %rd70;
	ld.global.nc.v4.f32 	{%f255, %f256, %f257, %f258}, [%rd71];
	shl.b32 	%r106, %r11, 9;
	add.s32 	%r107, %r37, %r106;
	st.shared.v4.f32 	[%r107], {%f255, %f256, %f257, %f258};
$L__BB0_18:
	bar.sync 	0;
	shl.b32 	%r108, %r2, 5;
	mov.u32 	%r109, _ZZ5SgemmILi128ELi8ELi128ELi8ELi8EEvPfS0_S0_iiiE5smemA;
	add.s32 	%r110, %r109, %r108;
	ld.shared.v4.f32 	{%f259, %f260, %f261, %f262}, [%r110];
	ld.shared.v4.f32 	{%f263, %f264, %f265, %f266}, [%r110+16];
	shl.b32 	%r111, %r1, 5;
	mov.u32 	%r112, _ZZ5SgemmILi128ELi8ELi128ELi8ELi8EEvPfS0_S0_iiiE5smemB;
	add.s32 	%r113, %r112, %r111;
	ld.shared.v4.f32 	{%f267, %f268, %f269, %f270}, [%r113];
	ld.shared.v4.f32 	{%f271, %f272, %f273, %f274}, [%r113+16];
	fma.rn.f32 	%f275, %f259, %f267, %f946;
	fma.rn.f32 	%f276, %f259, %f268, %f945;
	fma.rn.f32 	%f277, %f259, %f269, %f944;
	fma.rn.f32 	%f278, %f259, %f270, %f943;
	fma.rn.f32 	%f279, %f259, %f271, %f942;
	fma.rn.f32 	%f280, %f259, %f272, %f941;
	fma.rn.f32 	%f281, %f259, %f273, %f940;
	fma.rn.f32 	%f282, %f259, %f274, %f939;
	fma.rn.f32 	%f283, %f260, %f267, %f938;
	fma.rn.f32 	%f284, %f260, %f268, %f937;
	fma.rn.f32 	%f285, %f260, %f269, %f936;
	fma.rn.f32 	%f286, %f260, %f270, %f935;
	fma.rn.f32 	%f287, %f260, %f271, %f934;
	fma.rn.f32 	%f288, %f260, %f272, %f933;
	fma.rn.f32 	%f289, %f260, %f273, %f932;
	fma.rn.f32 	%f290, %f260, %f274, %f931;
	fma.rn.f32 	%f291, %f261, %f267, %f930;
	fma.rn.f32 	%f292, %f261, %f268, %f929;
	fma.rn.f32 	%f293, %f261, %f269, %f928;
	fma.rn.f32 	%f294, %f261, %f270, %f927;
	fma.rn.f32 	%f295, %f261, %f271, %f926;
	fma.rn.f32 	%f296, %f261, %f272, %f925;
	fma.rn.f32 	%f297, %f261, %f273, %f924;
	fma.rn.f32 	%f298, %f261, %f274, %f923;
	fma.rn.f32 	%f299, %f262, %f267, %f922;
	fma.rn.f32 	%f300, %f262, %f268, %f921;
	fma.rn.f32 	%f301, %f262, %f269, %f920;
	fma.rn.f32 	%f302, %f262, %f270, %f919;
	fma.rn.f32 	%f303, %f262, %f271, %f918;
	fma.rn.f32 	%f304, %f262, %f272, %f917;
	fma.rn.f32 	%f305, %f262, %f273, %f916;
	fma.rn.f32 	%f306, %f262, %f274, %f915;
	fma.rn.f32 	%f307, %f263, %f267, %f914;
	fma.rn.f32 	%f308, %f263, %f268, %f913;
	fma.rn.f32 	%f309, %f263, %f269, %f912;
	fma.rn.f32 	%f310, %f263, %f270, %f911;
	fma.rn.f32 	%f311, %f263, %f271, %f910;
	fma.rn.f32 	%f312, %f263, %f272, %f909;
	fma.rn.f32 	%f313, %f263, %f273, %f908;
	fma.rn.f32 	%f314, %f263, %f274, %f907;
	fma.rn.f32 	%f315, %f264, %f267, %f906;
	fma.rn.f32 	%f316, %f264, %f268, %f905;
	fma.rn.f32 	%f317, %f264, %f269, %f904;
	fma.rn.f32 	%f318, %f264, %f270, %f903;
	fma.rn.f32 	%f319, %f264, %f271, %f902;
	fma.rn.f32 	%f320, %f264, %f272, %f901;
	fma.rn.f32 	%f321, %f264, %f273, %f900;
	fma.rn.f32 	%f322, %f264, %f274, %f899;
	fma.rn.f32 	%f323, %f265, %f267, %f947;
	fma.rn.f32 	%f324, %f265, %f268, %f948;
	fma.rn.f32 	%f325, %f265, %f269, %f949;
	fma.rn.f32 	%f326, %f265, %f270, %f950;
	fma.rn.f32 	%f327, %f265, %f271, %f951;
	fma.rn.f32 	%f328, %f265, %f272, %f952;
	fma.rn.f32 	%f329, %f265, %f273, %f953;
	fma.rn.f32 	%f330, %f265, %f274, %f954;
	fma.rn.f32 	%f331, %f266, %f267, %f955;
	fma.rn.f32 	%f332, %f266, %f268, %f956;
	fma.rn.f32 	%f333, %f266, %f269, %f957;
	fma.rn.f32 	%f334, %f266, %f270, %f958;
	fma.rn.f32 	%f335, %f266, %f271, %f959;
	fma.rn.f32 	%f336, %f266, %f272, %f960;
	fma.rn.f32 	%f337, %f266, %f273, %f961;
	fma.rn.f32 	%f338, %f266, %f274, %f962;
	ld.shared.v4.f32 	{%f339, %f340, %f341, %f342}, [%r110+512];
	ld.shared.v4.f32 	{%f343, %f344, %f345, %f346}, [%r110+528];
	ld.shared.v4.f32 	{%f347, %f348, %f349, %f350}, [%r113+512];
	ld.shared.v4.f32 	{%f351, %f352, %f353, %f354}, [%r113+528];
	fma.rn.f32 	%f355, %f339, %f347, %f275;
	fma.rn.f32 	%f356, %f339, %f348, %f276;
	fma.rn.f32 	%f357, %f339, %f349, %f277;
	fma.rn.f32 	%f358, %f339, %f350, %f278;
	fma.rn.f32 	%f359, %f339, %f351, %f279;
	fma.rn.f32 	%f360, %f339, %f352, %f280;
	fma.rn.f32 	%f361, %f339, %f353, %f281;
	fma.rn.f32 	%f362, %f339, %f354, %f282;
	fma.rn.f32 	%f363, %f340, %f347, %f283;
	fma.rn.f32 	%f364, %f340, %f348, %f284;
	fma.rn.f32 	%f365, %f340, %f349, %f285;
	fma.rn.f32 	%f366, %f340, %f350, %f286;
	fma.rn.f32 	%f367, %f340, %f351, %f287;
	fma.rn.f32 	%f368, %f340, %f352, %f288;
	fma.rn.f32 	%f369, %f340, %f353, %f289;
	fma.rn.f32 	%f370, %f340, %f354, %f290;
	fma.rn.f32 	%f371, %f341, %f347, %f291;
	fma.rn.f32 	%f372, %f341, %f348, %f292;
	fma.rn.f32 	%f373, %f341, %f349, %f293;
	fma.rn.f32 	%f374, %f341, %f350, %f294;
	fma.rn.f32 	%f375, %f341, %f351, %f295;
	fma.rn.f32 	%f376, %f341, %f352, %f296;
	fma.rn.f32 	%f377, %f341, %f353, %f297;
	fma.rn.f32 	%f378, %f341, %f354, %f298;
	fma.rn.f32 	%f379, %f342, %f347, %f299;
	fma.rn.f32 	%f380, %f342, %f348, %f300;
	fma.rn.f32 	%f381, %f342, %f349, %f301;
	fma.rn.f32 	%f382, %f342, %f350, %f302;
	fma.rn.f32 	%f383, %f342, %f351, %f303;
	fma.rn.f32 	%f384, %f342, %f352, %f304;
	fma.rn.f32 	%f385, %f342, %f353, %f305;
	fma.rn.f32 	%f386, %f342, %f354, %f306;
	fma.rn.f32 	%f387, %f343, %f347, %f307;
	fma.rn.f32 	%f388, %f343, %f348, %f308;
	fma.rn.f32 	%f389, %f343, %f349, %f309;
	fma.rn.f32 	%f390, %f343, %f350, %f310;
	fma.rn.f32 	%f391, %f343, %f351, %f311;
	fma.rn.f32 	%f392, %f343, %f352, %f312;
	fma.rn.f32 	%f393, %f343, %f353, %f313;
	fma.rn.f32 	%f394, %f343, %f354, %f314;
	fma.rn.f32 	%f395, %f344, %f347, %f315;
	fma.rn.f32 	%f396, %f344, %f348, %f316;
	fma.rn.f32 	%f397, %f344, %f349, %f317;
	fma.rn.f32 	%f398, %f344, %f350, %f318;
	fma.rn.f32 	%f399, %f344, %f351, %f319;
	fma.rn.f32 	%f400, %f344, %f352, %f320;
	fma.rn.f32 	%f401, %f344, %f353, %f321;
	fma.rn.f32 	%f402, %f344, %f354, %f322;
	fma.rn.f32 	%f403, %f345, %f347, %f323;
	fma.rn.f32 	%f404, %f345, %f348, %f324;
	fma.rn.f32 	%f405, %f345, %f349, %f325;
	fma.rn.f32 	%f406, %f345, %f350, %f326;
	fma.rn.f32 	%f407, %f345, %f351, %f327;
	fma.rn.f32 	%f408, %f345, %f352, %f328;
	fma.rn.f32 	%f409, %f345, %f353, %f329;
	fma.rn.f32 	%f410, %f345, %f354, %f330;
	fma.rn.f32 	%f411, %f346, %f347, %f331;
	fma.rn.f32 	%f412, %f346, %f348, %f332;
	fma.rn.f32 	%f413, %f346, %f349, %f333;
	fma.rn.f32 	%f414, %f346, %f350, %f334;
	fma.rn.f32 	%f415, %f346, %f351, %f335;
	fma.rn.f32 	%f416, %f346, %f352, %f336;
	fma.rn.f32 	%f417, %f346, %f353, %f337;
	fma.rn.f32 	%f418, %f346, %f354, %f338;
	ld.shared.v4.f32 	{%f419, %f420, %f421, %f422}, [%r110+1024];
	ld.shared.v4.f32 	{%f423, %f424, %f425, %f426}, [%r110+1040];
	ld.shared.v4.f32 	{%f427, %f428, %f429, %f430}, [%r113+1024];
	ld.shared.v4.f32 	{%f431, %f432, %f433, %f434}, [%r113+1040];
	fma.rn.f32 	%f435, %f419, %f427, %f355;
	fma.rn.f32 	%f436, %f419, %f428, %f356;
	fma.rn.f32 	%f437, %f419, %f429, %f357;
	fma.rn.f32 	%f438, %f419, %f430, %f358;
	fma.rn.f32 	%f439, %f419, %f431, %f359;
	fma.rn.f32 	%f440, %f419, %f432, %f360;
	fma.rn.f32 	%f441, %f419, %f433, %f361;
	fma.rn.f32 	%f442, %f419, %f434, %f362;
	fma.rn.f32 	%f443, %f420, %f427, %f363;
	fma.rn.f32 	%f444, %f420, %f428, %f364;
	fma.rn.f32 	%f445, %f420, %f429, %f365;
	fma.rn.f32 	%f446, %f420, %f430, %f366;
	fma.rn.f32 	%f447, %f420, %f431, %f367;
	fma.rn.f32 	%f448, %f420, %f432, %f368;
	fma.rn.f32 	%f449, %f420, %f433, %f369;
	fma.rn.f32 	%f450, %f420, %f434, %f370;
	fma.rn.f32 	%f451, %f421, %f427, %f371;
	fma.rn.f32 	%f452, %f421, %f428, %f372;
	fma.rn.f32 	%f453, %f421, %f429, %f373;
	fma.rn.f32 	%f454, %f421, %f430, %f374;
	fma.rn.f32 	%f455, %f421, %f431, %f375;
	fma.rn.f32 	%f456, %f421, %f432, %f376;
	fma.rn.f32 	%f457, %f421, %f433, %f377;
	fma.rn.f32 	%f458, %f421, %f434, %f378;
	fma.rn.f32 	%f459, %f422, %f427, %f379;
	fma.rn.f32 	%f460, %f422, %f428, %f380;
	fma.rn.f32 	%f461, %f422, %f429, %f381;
	fma.rn.f32 	%f462, %f422, %f430, %f382;
	fma.rn.f32 	%f463, %f422, %f431, %f383;
	fma.rn.f32 	%f464, %f422, %f432, %f384;
	fma.rn.f32 	%f465, %f422, %f433, %f385;
	fma.rn.f32 	%f466, %f422, %f434, %f386;
	fma.rn.f32 	%f467, %f423, %f427, %f387;
	fma.rn.f32 	%f468, %f423, %f428, %f388;
	fma.rn.f32 	%f469, %f423, %f429, %f389;
	fma.rn.f32 	%f470, %f423, %f430, %f390;
	fma.rn.f32 	%f471, %f423, %f431, %f391;
	fma.rn.f32 	%f472, %f423, %f432, %f392;
	fma.rn.f32 	%f473, %f423, %f433, %f393;
	fma.rn.f32 	%f474, %f423, %f434, %f394;
	fma.rn.f32 	%f475, %f424, %f427, %f395;
	fma.rn.f32 	%f476, %f424, %f428, %f396;
	fma.rn.f32 	%f477, %f424, %f429, %f397;
	fma.rn.f32 	%f478, %f424, %f430, %f398;
	fma.rn.f32 	%f479, %f424, %f431, %f399;
	fma.rn.f32 	%f480, %f424, %f432, %f400;
	fma.rn.f32 	%f481, %f424, %f433, %f401;
	fma.rn.f32 	%f482, %f424, %f434, %f402;
	fma.rn.f32 	%f483, %f425, %f427, %f403;
	fma.rn.f32 	%f484, %f425, %f428, %f404;
	fma.rn.f32 	%f485, %f425, %f429, %f405;
	fma.rn.f32 	%f486, %f425, %f430, %f406;
	fma.rn.f32 	%f487, %f425, %f431, %f407;
	fma.rn.f32 	%f488, %f425, %f432, %f408;
	fma.rn.f32 	%f489, %f425, %f433, %f409;
	fma.rn.f32 	%f490, %f425, %f434, %f410;
	fma.rn.f32 	%f491, %f426, %f427, %f411;
	fma.rn.f32 	%f492, %f426, %f428, %f412;
	fma.rn.f32 	%f493, %f426, %f429, %f413;
	fma.rn.f32 	%f494, %f426, %f430, %f414;
	fma.rn.f32 	%f495, %f426, %f431, %f415;
	fma.rn.f32 	%f496, %f426, %f432, %f416;
	fma.rn.f32 	%f497, %f426, %f433, %f417;
	fma.rn.f32 	%f498, %f426, %f434, %f418;
	ld.shared.v4.f32 	{%f499, %f500, %f501, %f502}, [%r110+1536];
	ld.shared.v4.f32 	{%f503, %f504, %f505, %f506}, [%r110+1552];
	ld.shared.v4.f32 	{%f507, %f508, %f509, %f510}, [%r113+1536];
	ld.shared.v4.f32 	{%f511, %f512, %f513, %f514}, [%r113+1552];
	fma.rn.f32 	%f515, %f499, %f507, %f435;
	fma.rn.f32 	%f516, %f499, %f508, %f436;
	fma.rn.f32 	%f517, %f499, %f509, %f437;
	fma.rn.f32 	%f518, %f499, %f510, %f438;
	fma.rn.f32 	%f519, %f499, %f511, %f439;
	fma.rn.f32 	%f520, %f499, %f512, %f440;
	fma.rn.f32 	%f521, %f499, %f513, %f441;
	fma.rn.f32 	%f522, %f499, %f514, %f442;
	fma.rn.f32 	%f523, %f500, %f507, %f443;
	fma.rn.f32 	%f524, %f500, %f508, %f444;
	fma.rn.f32 	%f525, %f500, %f509, %f445;
	fma.rn.f32 	%f526, %f500, %f510, %f446;
	fma.rn.f32 	%f527, %f500, %f511, %f447;
	fma.rn.f32 	%f528, %f500, %f512, %f448;
	fma.rn.f32 	%f529, %f500, %f513, %f449;
	fma.rn.f32 	%f530, %f500, %f514, %f450;
	fma.rn.f32 	%f531, %f501, %f507, %f451;
	fma.rn.f32 	%f532, %f501, %f508, %f452;
	fma.rn.f32 	%f533, %f501, %f509, %f453;
	fma.rn.f32 	%f534, %f501, %f510, %f454;
	fma.rn.f32 	%f535, %f501, %f511, %f455;
	fma.rn.f32 	%f536, %f501, %f512, %f456;
	fma.rn.f32 	%f537, %f501, %f513, %f457;
	fma.rn.f32 	%f538, %f501, %f514, %f458;
	fma.rn.f32 	%f539, %f502, %f507, %f459;
	fma.rn.f32 	%f540, %f502, %f508, %f460;
	fma.rn.f32 	%f541, %f502, %f509, %f461;
	fma.rn.f32 	%f542, %f502, %f510, %f462;
	fma.rn.f32 	%f543, %f502, %f511, %f463;
	fma.rn.f32 	%f544, %f502, %f512, %f464;
	fma.rn.f32 	%f545, %f502, %f513, %f465;
	fma.rn.f32 	%f546, %f502, %f514, %f466;
	fma.rn.f32 	%f547, %f503, %f507, %f467;
	fma.rn.f32 	%f548, %f503, %f508, %f468;
	fma.rn.f32 	%f549, %f503, %f509, %f469;
	fma.rn.f32 	%f550, %f503, %f510, %f470;
	fma.rn.f32 	%f551, %f503, %f511, %f471;
	fma.rn.f32 	%f552, %f503, %f512, %f472;
	fma.rn.f32 	%f553, %f503, %f513, %f473;
	fma.rn.f32 	%f554, %f503, %f514, %f474;
	fma.rn.f32 	%f555, %f504, %f507, %f475;
	fma.rn.f32 	%f556, %f504, %f508, %f476;
	fma.rn.f32 	%f557, %f504, %f509, %f477;
	fma.rn.f32 	%f558, %f504, %f510, %f478;
	fma.rn.f32 	%f559, %f504, %f511, %f479;
	fma.rn.f32 	%f560, %f504, %f512, %f480;
	fma.rn.f32 	%f561, %f504, %f513, %f481;
	fma.rn.f32 	%f562, %f504, %f514, %f482;
	fma.rn.f32 	%f563, %f505, %f507, %f483;
	fma.rn.f32 	%f564, %f505, %f508, %f484;
	fma.rn.f32 	%f565, %f505, %f509, %f485;
	fma.rn.f32 	%f566, %f505, %f510, %f486;
	fma.rn.f32 	%f567, %f505, %f511, %f487;
	fma.rn.f32 	%f568, %f505, %f512, %f488;
	fma.rn.f32 	%f569, %f505, %f513, %f489;
	fma.rn.f32 	%f570, %f505, %f514, %f490;
	fma.rn.f32 	%f571, %f506, %f507, %f491;
	fma.rn.f32 	%f572, %f506, %f508, %f492;
	fma.rn.f32 	%f573, %f506, %f509, %f493;
	fma.rn.f32 	%f574, %f506, %f510, %f494;
	fma.rn.f32 	%f575, %f506, %f511, %f495;
	fma.rn.f32 	%f576, %f506, %f512, %f496;
	fma.rn.f32 	%f577, %f506, %f513, %f497;
	fma.rn.f32 	%f578, %f506, %f514, %f498;
	ld.shared.v4.f32 	{%f579, %f580, %f581, %f582}, [%r110+2048];
	ld.shared.v4.f32 	{%f583, %f584, %f585, %f586}, [%r110+2064];
	ld.shared.v4.f32 	{%f587, %f588, %f589, %f590}, [%r113+2048];
	ld.shared.v4.f32 	{%f591, %f592, %f593, %f594}, [%r113+2064];
	fma.rn.f32 	%f595, %f579, %f587, %f515;
	fma.rn.f32 	%f596, %f579, %f588, %f516;
	fma.rn.f32 	%f597, %f579, %f589, %f517;
	fma.rn.f32 	%f598, %f579, %f590, %f518;
	fma.rn.f32 	%f599, %f579, %f591, %f519;
	fma.rn.f32 	%f600, %f579, %f592, %f520;
	fma.rn.f32 	%f601, %f579, %f593, %f521;
	fma.rn.f32 	%f602, %f579, %f594, %f522;
	fma.rn.f32 	%f603, %f580, %f587, %f523;
	fma.rn.f32 	%f604, %f580, %f588, %f524;
	fma.rn.f32 	%f605, %f580, %f589, %f525;
	fma.rn.f32 	%f606, %f580, %f590, %f526;
	fma.rn.f32 	%f607, %f580, %f591, %f527;
	fma.rn.f32 	%f608, %f580, %f592, %f528;
	fma.rn.f32 	%f609, %f580, %f593, %f529;
	fma.rn.f32 	%f610, %f580, %f594, %f530;
	fma.rn.f32 	%f611, %f581, %f587, %f531;
	fma.rn.f32 	%f612, %f581, %f588, %f532;
	fma.rn.f32 	%f613, %f581, %f589, %f533;
	fma.rn.f32 	%f614, %f581, %f590, %f534;
	fma.rn.f32 	%f615, %f581, %f591, %f535;
	fma.rn.f32 	%f616, %f581, %f592, %f536;
	fma.rn.f32 	%f617, %f581, %f593, %f537;
	fma.rn.f32 	%f618, %f581, %f594, %f538;
	fma.rn.f32 	%f619, %f582, %f587, %f539;
	fma.rn.f32 	%f620, %f582, %f588, %f540;
	fma.rn.f32 	%f621, %f582, %f589, %f541;
	fma.rn.f32 	%f622, %f582, %f590, %f542;
	fma.rn.f32 	%f623, %f582, %f591, %f543;
	fma.rn.f32 	%f624, %f582, %f592, %f544;
	fma.rn.f32 	%f625, %f582, %f593, %f545;
	fma.rn.f32 	%f626, %f582, %f594, %f546;
	fma.rn.f32 	%f627, %f583, %f587, %f547;
	fma.rn.f32 	%f628, %f583, %f588, %f548;
	fma.rn.f32 	%f629, %f583, %f589, %f549;
	fma.rn.f32 	%f630, %f583, %f590, %f550;
	fma.rn.f32 	%f631, %f583, %f591, %f551;
	fma.rn.f32 	%f632, %f583, %f592, %f552;
	fma.rn.f32 	%f633, %f583, %f593, %f553;
	fma.rn.f32 	%f634, %f583, %f594, %f554;
	fma.rn.f32 	%f635, %f584, %f587, %f555;
	fma.rn.f32 	%f636, %f584, %f588, %f556;
	fma.rn.f32 	%f637, %f584, %f589, %f557;
	fma.rn.f32 	%f638, %f584, %f590, %f558;
	fma.rn.f32 	%f639, %f584, %f591, %f559;
	fma.rn.f32 	%f640, %f584, %f592, %f560;
	fma.rn.f32 	%f641, %f584, %f593, %f561;
	fma.rn.f32 	%f642, %f584, %f594, %f562;
	fma.rn.f32 	%f643, %f585, %f587, %f563;
	fma.rn.f32 	%f644, %f585, %f588, %f564;
	fma.rn.f32 	%f645, %f585, %f589, %f565;
	fma.rn.f32 	%f646, %f585, %f590, %f566;
	fma.rn.f32 	%f647, %f585, %f591, %f567;
	fma.rn.f32 	%f648, %f585, %f592, %f568;
	fma.rn.f32 	%f649, %f585, %f593, %f569;
	fma.rn.f32 	%f650, %f585, %f594, %f570;
	fma.rn.f32 	%f651, %f586, %f587, %f571;
	fma.rn.f32 	%f652, %f586, %f588, %f572;
	fma.rn.f32 	%f653, %f586, %f589, %f573;
	fma.rn.f32 	%f654, %f586, %f590, %f574;
	fma.rn.f32 	%f655, %f586, %f591, %f575;
	fma.rn.f32 	%f656, %f586, %f592, %f576;
	fma.rn.f32 	%f657, %f586, %f593, %f577;
	fma.rn.f32 	%f658, %f586, %f594, %f578;
	ld.shared.v4.f32 	{%f659, %f660, %f661, %f662}, [%r110+2560];
	ld.shared.v4.f32 	{%f663, %f664, %f665, %f666}, [%r110+2576];
	ld.shared.v4.f32 	{%f667, %f668, %f669, %f670}, [%r113+2560];
	ld.shared.v4.f32 	{%f671, %f672, %f673, %f674}, [%r113+2576];
	fma.rn.f32 	%f675, %f659, %f667, %f595;
	fma.rn.f32 	%f676, %f659, %f668, %f596;
	fma.rn.f32 	%f677, %f659, %f669, %f597;
	fma.rn.f32 	%f678, %f659, %f670, %f598;
	fma.rn.f32 	%f679, %f659, %f671, %f599;
	fma.rn.f32 	%f680, %f659, %f672, %f600;
	fma.rn.f32 	%f681, %f659, %f673, %f601;
	fma.rn.f32 	%f682, %f659, %f674, %f602;
	fma.rn.f32 	%f683, %f660, %f667, %f603;
	fma.rn.f32 	%f684, %f660, %f668, %f604;
	fma.rn.f32 	%f685, %f660, %f669, %f605;
	fma.rn.f32 	%f686, %f660, %f670, %f606;
	fma.rn.f32 	%f687, %f660, %f671, %f607;
	fma.rn.f32 	%f688, %f660, %f672, %f608;
	fma.rn.f32 	%f689, %f660, %f673, %f609;
	fma.rn.f32 	%f690, %f660, %f674, %f610;
	fma.rn.f32 	%f691, %f661, %f667, %f611;
	fma.rn.f32 	%f692, %f661, %f668, %f612;
	fma.rn.f32 	%f693, %f661, %f669, %f613;
	fma.rn.f32 	%f694, %f661, %f670, %f614;
	fma.rn.f32 	%f695, %f661, %f671, %f615;
	fma.rn.f32 	%f696, %f661, %f672, %f616;
	fma.rn.f32 	%f697, %f661, %f673, %f617;
	fma.rn.f32 	%f698, %f661, %f674, %f618;
	fma.rn.f32 	%f699, %f662, %f667, %f619;
	fma.rn.f32 	%f700, %f662, %f668, %f620;
	fma.rn.f32 	%f701, %f662, %f669, %f621;
	fma.rn.f32 	%f702, %f662, %f670, %f622;
	fma.rn.f32 	%f703, %f662, %f671, %f623;
	fma.rn.f32 	%f704, %f662, %f672, %f624;
	fma.rn.f32 	%f705, %f662, %f673, %f625;
	fma.rn.f32 	%f706, %f662, %f674, %f626;
	fma.rn.f32 	%f707, %f663, %f667, %f627;
	fma.rn.f32 	%f708, %f663, %f668, %f628;
	fma.rn.f32 	%f709, %f663, %f669, %f629;
	fma.rn.f32 	%f710, %f663, %f670, %f630;
	fma.rn.f32 	%f711, %f663, %f671, %f631;
	fma.rn.f32 	%f712, %f663, %f672, %f632;
	fma.rn.f32 	%f713, %f663, %f673, %f633;
	fma.rn.f32 	%f714, %f663, %f674, %f634;
	fma.rn.f32 	%f715, %f664, %f667, %f635;
	fma.rn.f32 	%f716, %f664, %f668, %f636;
	fma.rn.f32 	%f717, %f664, %f669, %f637;
	fma.rn.f32 	%f718, %f664, %f670, %f638;
	fma.rn.f32 	%f719, %f664, %f671, %f639;
	fma.rn.f32 	%f720, %f664, %f672, %f640;
	fma.rn.f32 	%f721, %f664, %f673, %f641;
	fma.rn.f32 	%f722, %f664, %f674, %f642;
	fma.rn.f32 	%f723, %f665, %f667, %f643;
	fma.rn.f32 	%f724, %f665, %f668, %f644;
	fma.rn.f32 	%f725, %f665, %f669, %f645;
	fma.rn.f32 	%f726, %f665, %f670, %f646;
	fma.rn.f32 	%f727, %f665, %f671, %f647;
	fma.rn.f32 	%f728, %f665, %f672, %f648;
	fma.rn.f32 	%f729, %f665, %f673, %f649;
	fma.rn.f32 	%f730, %f665, %f674, %f650;
	fma.rn.f32 	%f731, %f666, %f667, %f651;
	fma.rn.f32 	%f732, %f666, %f668, %f652;
	fma.rn.f32 	%f733, %f666, %f669, %f653;
	fma.rn.f32 	%f734, %f666, %f670, %f654;
	fma.rn.f32 	%f735, %f666, %f671, %f655;
	fma.rn.f32 	%f736, %f666, %f672, %f656;
	fma.rn.f32 	%f737, %f666, %f673, %f657;
	fma.rn.f32 	%f738, %f666, %f674, %f658;
	ld.shared.v4.f32 	{%f739, %f740, %f741, %f742}, [%r110+3072];
	ld.shared.v4.f32 	{%f743, %f744, %f745, %f746}, [%r110+3088];
	ld.shared.v4.f32 	{%f747, %f748, %f749, %f750}, [%r113+3072];
	ld.shared.v4.f32 	{%f751, %f752, %f753, %f754}, [%r113+3088];
	fma.rn.f32 	%f755, %f739, %f747, %f675;
	fma.rn.f32 	%f756, %f739, %f748, %f676;
	fma.rn.f32 	%f757, %f739, %f749, %f677;
	fma.rn.f32 	%f758, %f739, %f750, %f678;
	fma.rn.f32 	%f759, %f739, %f751, %f679;
	fma.rn.f32 	%f760, %f739, %f752, %f680;
	fma.rn.f32 	%f761, %f739, %f753, %f681;
	fma.rn.f32 	%f762, %f739, %f754, %f682;
	fma.rn.f32 	%f763, %f740, %f747, %f683;
	fma.rn.f32 	%f764, %f740, %f748, %f684;
	fma.rn.f32 	%f765, %f740, %f749, %f685;
	fma.rn.f32 	%f766, %f740, %f750, %f686;
	fma.rn.f32 	%f767, %f740, %f751, %f687;
	fma.rn.f32 	%f768, %f740, %f752, %f688;
	fma.rn.f32 	%f769, %f740, %f753, %f689;
	fma.rn.f32 	%f770, %f740, %f754, %f690;
	fma.rn.f32 	%f771, %f741, %f747, %f691;
	fma.rn.f32 	%f772, %f741, %f748, %f692;
	fma.rn.f32 	%f773, %f741, %f749, %f693;
	fma.rn.f32 	%f774, %f741, %f750, %f694;
	fma.rn.f32 	%f775, %f741, %f751, %f695;
	fma.rn.f32 	%f776, %f741, %f752, %f696;
	fma.rn.f32 	%f777, %f741, %f753, %f697;
	fma.rn.f32 	%f778, %f741, %f754, %f698;
	fma.rn.f32 	%f779, %f742, %f747, %f699;
	fma.rn.f32 	%f780, %f742, %f748, %f700;
	fma.rn.f32 	%f781, %f742, %f749, %f701;
	fma.rn.f32 	%f782, %f742, %f750, %f702;
	fma.rn.f32 	%f783, %f742, %f751, %f703;
	fma.rn.f32 	%f784, %f742, %f752, %f704;
	fma.rn.f32 	%f785, %f742, %f753, %f705;
	fma.rn.f32 	%f786, %f742, %f754, %f706;
	fma.rn.f32 	%f787, %f743, %f747, %f707;
	fma.rn.f32 	%f788, %f743, %f748, %f708;
	fma.rn.f32 	%f789, %f743, %f749, %f709;
	fma.rn.f32 	%f790, %f743, %f750, %f710;
	fma.rn.f32 	%f791, %f743, %f751, %f711;
	fma.rn.f32 	%f792, %f743, %f752, %f712;
	fma.rn.f32 	%f793, %f743, %f753, %f713;
	fma.rn.f32 	%f794, %f743, %f754, %f714;
	fma.rn.f32 	%f795, %f744, %f747, %f715;
	fma.rn.f32 	%f796, %f744, %f748, %f716;
	fma.rn.f32 	%f797, %f744, %f749, %f717;
	fma.rn.f32 	%f798, %f744, %f750, %f718;
	fma.rn.f32 	%f799, %f744, %f751, %f719;
	fma.rn.f32 	%f800, %f744, %f752, %f720;
	fma.rn.f32 	%f801, %f744, %f753, %f721;
	fma.rn.f32 	%f802, %f744, %f754, %f722;
	fma.rn.f32 	%f803, %f745, %f747, %f723;
	fma.rn.f32 	%f804, %f745, %f748, %f724;
	fma.rn.f32 	%f805, %f745, %f749, %f725;
	fma.rn.f32 	%f806, %f745, %f750, %f726;
	fma.rn.f32 	%f807, %f745, %f751, %f727;
	fma.rn.f32 	%f808, %f745, %f752, %f728;
	fma.rn.f32 	%f809, %f745, %f753, %f729;
	fma.rn.f32 	%f810, %f745, %f754, %f730;
	fma.rn.f32 	%f811, %f746, %f747, %f731;
	fma.rn.f32 	%f812, %f746, %f748, %f732;
	fma.rn.f32 	%f813, %f746, %f749, %f733;
	fma.rn.f32 	%f814, %f746, %f750, %f734;
	fma.rn.f32 	%f815, %f746, %f751, %f735;
	fma.rn.f32 	%f816, %f746, %f752, %f736;
	fma.rn.f32 	%f817, %f746, %f753, %f737;
	fma.rn.f32 	%f818, %f746, %f754, %f738;
	ld.shared.v4.f32 	{%f819, %f820, %f821, %f822}, [%r110+3584];
	ld.shared.v4.f32 	{%f823, %f824, %f825, %f826}, [%r110+3600];
	ld.shared.v4.f32 	{%f827, %f828, %f829, %f830}, [%r113+3584];
	ld.shared.v4.f32 	{%f831, %f832, %f833, %f834}, [%r113+3600];
	fma.rn.f32 	%f946, %f819, %f827, %f755;
	fma.rn.f32 	%f945, %f819, %f828, %f756;
	fma.rn.f32 	%f944, %f819, %f829, %f757;
	fma.rn.f32 	%f943, %f819, %f830, %f758;
	fma.rn.f32 	%f942, %f819, %f831, %f759;
	fma.rn.f32 	%f941, %f819, %f832, %f760;
	fma.rn.f32 	%f940, %f819, %f833, %f761;
	fma.rn.f32 	%f939, %f819, %f834, %f762;
	fma.rn.f32 	%f938, %f820, %f827, %f763;
	fma.rn.f32 	%f937, %f820, %f828, %f764;
	fma.rn.f32 	%f936, %f820, %f829, %f765;
	fma.rn.f32 	%f935, %f820, %f830, %f766;
	fma.rn.f32 	%f934, %f820, %f831, %f767;
	fma.rn.f32 	%f933, %f820, %f832, %f768;
	fma.rn.f32 	%f932, %f820, %f833, %f769;
	fma.rn.f32 	%f931, %f820, %f834, %f770;
	fma.rn.f32 	%f930, %f821, %f827, %f771;
	fma.rn.f32 	%f929, %f821, %f828, %f772;
	fma.rn.f32 	%f928, %f821, %f829, %f773;
	fma.rn.f32 	%f927, %f821, %f830, %f774;
	fma.rn.f32 	%f926, %f821, %f831, %f775;
	fma.rn.f32 	%f925, %f821, %f832, %f776;
	fma.rn.f32 	%f924, %f821, %f833, %f777;
	fma.rn.f32 	%f923, %f821, %f834, %f778;
	fma.rn.f32 	%f922, %f822, %f827, %f779;
	fma.rn.f32 	%f921, %f822, %f828, %f780;
	fma.rn.f32 	%f920, %f822, %f829, %f781;
	fma.rn.f32 	%f919, %f822, %f830, %f782;
	fma.rn.f32 	%f918, %f822, %f831, %f783;
	fma.rn.f32 	%f917, %f822, %f832, %f784;
	fma.rn.f32 	%f916, %f822, %f833, %f785;
	fma.rn.f32 	%f915, %f822, %f834, %f786;
	fma.rn.f32 	%f914, %f823, %f827, %f787;
	fma.rn.f32 	%f913, %f823, %f828, %f788;
	fma.rn.f32 	%f912, %f823, %f829, %f789;
	fma.rn.f32 	%f911, %f823, %f830, %f790;
	fma.rn.f32 	%f910, %f823, %f831, %f791;
	fma.rn.f32 	%f909, %f823, %f832, %f792;
	fma.rn.f32 	%f908, %f823, %f833, %f793;
	fma.rn.f32 	%f907, %f823, %f834, %f794;
	fma.rn.f32 	%f906, %f824, %f827, %f795;
	fma.rn.f32 	%f905, %f824, %f828, %f796;
	fma.rn.f32 	%f904, %f824, %f829, %f797;
	fma.rn.f32 	%f903, %f824, %f830, %f798;
	fma.rn.f32 	%f902, %f824, %f831, %f799;
	fma.rn.f32 	%f901, %f824, %f832, %f800;
	fma.rn.f32 	%f900, %f824, %f833, %f801;
	fma.rn.f32 	%f899, %f824, %f834, %f802;
	fma.rn.f32 	%f947, %f825, %f827, %f803;
	fma.rn.f32 	%f948, %f825, %f828, %f804;
	fma.rn.f32 	%f949, %f825, %f829, %f805;
	fma.rn.f32 	%f950, %f825, %f830, %f806;
	fma.rn.f32 	%f951, %f825, %f831, %f807;
	fma.rn.f32 	%f952, %f825, %f832, %f808;
	fma.rn.f32 	%f953, %f825, %f833, %f809;
	fma.rn.f32 	%f954, %f825, %f834, %f810;
	fma.rn.f32 	%f955, %f826, %f827, %f811;
	fma.rn.f32 	%f956, %f826, %f828, %f812;
	fma.rn.f32 	%f957, %f826, %f829, %f813;
	fma.rn.f32 	%f958, %f826, %f830, %f814;
	fma.rn.f32 	%f959, %f826, %f831, %f815;
	fma.rn.f32 	%f960, %f826, %f832, %f816;
	fma.rn.f32 	%f961, %f826, %f833, %f817;
	fma.rn.f32 	%f962, %f826, %f834, %f818;
	bar.sync 	0;
	add.s32 	%r120, %r120, 8;
	setp.lt.s32 	%p17, %r120, %r55;
	@%p17 bra 	$L__BB0_2;
$L__BB0_19:
	ld.param.u64 	%rd83, [_Z5SgemmILi128ELi8ELi128ELi8ELi8EEvPfS0_S0_iii_param_2];
	cvt.u32.u64 	%r114, %rd4;
	cvta.to.global.u64 	%rd72, %rd83;
	shl.b32 	%r115, %r2, 3;
	add.s32 	%r116, %r10, %r115;
	shl.b32 	%r117, %r1, 3;
	add.s32 	%r118, %r114, %r117;
	mad.lo.s32 	%r119, %r116, %r54, %r118;
	mul.wide.s32 	%rd73, %r119, 4;
	add.s64 	%rd74, %rd72, %rd73;
	st.global.v4.f32 	[%rd74], {%f946, %f945, %f944, %f943};
	st.global.v4.f32 	[%rd74+16], {%f942, %f941, %f940, %f939};
	mul.wide.s32 	%rd75, %r54, 4;
	add.s64 	%rd76, %rd74, %rd75;
	st.global.v4.f32 	[%rd76], {%f938, %f937, %f936, %f935};
	st.global.v4.f32 	[%rd76+16], {%f934, %f933, %f932, %f931};
	add.s64 	%rd77, %rd76, %rd75;
	st.global.v4.f32 	[%rd77], {%f930, %f929, %f928, %f927};
	st.global.v4.f32 	[%rd77+16], {%f926, %f925, %f924, %f923};
	add.s64 	%rd78, %rd77, %rd75;
	st.global.v4.f32 	[%rd78], {%f922, %f921, %f920, %f919};
	st.global.v4.f32 	[%rd78+16], {%f918, %f917, %f916, %f915};
	add.s64 	%rd79, %rd78, %rd75;
	st.global.v4.f32 	[%rd79], {%f914, %f913, %f912, %f911};
	st.global.v4.f32 	[%rd79+16], {%f910, %f909, %f908, %f907};
	add.s64 	%rd80, %rd79, %rd75;
	st.global.v4.f32 	[%rd80], {%f906, %f905, %f904, %f903};
	st.global.v4.f32 	[%rd80+16], {%f902, %f901, %f900, %f899};
	add.s64 	%rd81, %rd80, %rd75;
	st.global.v4.f32 	[%rd81], {%f947, %f948, %f949, %f950};
	st.global.v4.f32 	[%rd81+16], {%f951, %f952, %f953, %f954};
	add.s64 	%rd82, %rd81, %rd75;
	st.global.v4.f32 	[%rd82], {%f955, %f956, %f957, %f958};
	st.global.v4.f32 	[%rd82+16], {%f959, %f960, %f961, %f962};
	ret;

}


// ===== COMPILED SASS (sm_100) =====

	.target	sm_100

	.elftype	@"ET_EXEC"


//--------------------- .note.nv.tkinfo           --------------------------
	.section	.note.nv.tkinfo,"",@"SHT_NOTE"
	.sectionflags	@"SHF_NOTE_NV_TKINFO"
	.tkinfo
        /*0018*/ 	.word	0x00000002
        /*0030*/ 	.string	""
        /*0030*/ 	.string	"ptxas"
        /*0030*/ 	.string	"Cuda compilation tools, release 13.0, V13.0.88"
        /*0030*/ 	.string	"Build cuda_13.0.r13.0/compiler.36424714_0"
        /*0030*/ 	.string	"-arch sm_100 -m 64 "



//--------------------- .note.nv.cuinfo           --------------------------
	.section	.note.nv.cuinfo,"",@"SHT_NOTE"
	.sectionflags	@"SHF_NOTE_NV_CUINFO"
        /*0018*/ 	.short	0x0002
        /*001a*/ 	.short	0x0064
        /*001c*/ 	.short	0x0082
	.zero		2


//--------------------- .nv.info                  --------------------------
	.section	.nv.info,"",@"SHT_CUDA_INFO"
	.align	4


	//----- nvinfo : EIATTR_REGCOUNT
	.align		4
        /*0000*/ 	.byte	0x04, 0x2f
        /*0002*/ 	.short	(.L_1 - .L_0)
	.align		4
.L_0:
        /*0004*/ 	.word	index@(_Z5SgemmILi128ELi8ELi128ELi8ELi8EEvPfS0_S0_iii)
        /*0008*/ 	.word	0x00000095


	//----- nvinfo : EIATTR_FRAME_SIZE
	.align		4
.L_1:
        /*000c*/ 	.byte	0x04, 0x11
        /*000e*/ 	.short	(.L_3 - .L_2)
	.align		4
.L_2:
        /*0010*/ 	.word	index@(_Z5SgemmILi128ELi8ELi128ELi8ELi8EEvPfS0_S0_iii)
        /*0014*/ 	.word	0x00000000


	//----- nvinfo : EIATTR_MIN_STACK_SIZE
	.align		4
.L_3:
        /*0018*/ 	.byte	0x04, 0x12
        /*001a*/ 	.short	(.L_5 - .L_4)
	.align		4
.L_4:
        /*001c*/ 	.word	index@(_Z5SgemmILi128ELi8ELi128ELi8ELi8EEvPfS0_S0_iii)
        /*0020*/ 	.word	0x00000000
.L_5:


//--------------------- .nv.compat                --------------------------
	.section	.nv.compat,"",@"SHT_CUDA_COMPAT_INFO"
	.align	4
        /*0000*/ 	.byte	0x02, 0x09, 0x00, 0x00, 0x02, 0x02, 0x01, 0x00, 0x02, 0x05, 0x05, 0x00, 0x03, 0x07, 0x01, 0x01
        /*0010*/ 	.byte	0x02, 0x03, 0x00, 0x00, 0x02, 0x06, 0x01, 0x00, 0x04, 0x0b, 0x08, 0x00, 0x09, 0x00, 0x00, 0x00
        /*0020*/ 	.byte	0x00, 0x00, 0x00, 0x00


//--------------------- .nv.info._Z5SgemmILi128ELi8ELi128ELi8ELi8EEvPfS0_S0_iii --------------------------
	.section	.nv.info._Z5SgemmILi128ELi8ELi128ELi8ELi8EEvPfS0_S0_iii,"",@"SHT_CUDA_INFO"
	.sectionflags	@""
	.align	4


	//----- nvinfo : EIATTR_CUDA_API_VERSION
	.align		4
        /*0000*/ 	.byte	0x04, 0x37
        /*0002*/ 	.short	(.L_7 - .L_6)
.L_6:
        /*0004*/ 	.word	0x00000082


	//----- nvinfo : EIATTR_KPARAM_INFO
	.align		4
.L_7:
        /*0008*/ 	.byte	0x04, 0x17
        /*000a*/ 	.short	(.L_9 - .L_8)
.L_8:
        /*000c*/ 	.word	0x00000000
        /*0010*/ 	.short	0x0005
        /*0012*/ 	.short	0x0020
        /*0014*/ 	.byte	0x00, 0xf0, 0x11, 0x00


	//----- nvinfo : EIATTR_KPARAM_INFO
	.align		4
.L_9:
        /*0018*/ 	.byte	0x04, 0x17
        /*001a*/ 	.short	(.L_11 - .L_10)
.L_10:
        /*001c*/ 	.word	0x00000000
        /*0020*/ 	.short	0x0004
        /*0022*/ 	.short	0x001c
        /*0024*/ 	.byte	0x00, 0xf0, 0x11, 0x00


	//----- nvinfo : EIATTR_KPARAM_INFO
	.align		4
.L_11:
        /*0028*/ 	.byte	0x04, 0x17
        /*002a*/ 	.short	(.L_13 - .L_12)
.L_12:
        /*002c*/ 	.word	0x00000000
        /*0030*/ 	.short	0x0003
        /*0032*/ 	.short	0x0018
        /*0034*/ 	.byte	0x00, 0xf0, 0x11, 0x00


	//----- nvinfo : EIATTR_KPARAM_INFO
	.align		4
.L_13:
        /*0038*/ 	.byte	0x04, 0x17
        /*003a*/ 	.short	(.L_15 - .L_14)
.L_14:
        /*003c*/ 	.word	0x00000000
        /*0040*/ 	.short	0x0002
        /*0042*/ 	.short	0x0010
        /*0044*/ 	.byte	0x00, 0xf5, 0x21, 0x00


	//----- nvinfo : EIATTR_KPARAM_INFO
	.align		4
.L_15:
        /*0048*/ 	.byte	0x04, 0x17
        /*004a*/ 	.short	(.L_17 - .L_16)
.L_16:
        /*004c*/ 	.word	0x00000000
        /*0050*/ 	.short	0x0001
        /*0052*/ 	.short	0x0008
        /*0054*/ 	.byte	0x00, 0xf5, 0x21, 0x00


	//----- nvinfo : EIATTR_KPARAM_INFO
	.align		4
.L_17:
        /*0058*/ 	.byte	0x04, 0x17
        /*005a*/ 	.short	(.L_19 - .L_18)
.L_18:
        /*005c*/ 	.word	0x00000000
        /*0060*/ 	.short	0x0000
        /*0062*/ 	.short	0x0000
        /*0064*/ 	.byte	0x00, 0xf5, 0x21, 0x00


	//----- nvinfo : EIATTR_SPARSE_MMA_MASK
	.align		4
.L_19:
        /*0068*/ 	.byte	0x03, 0x50
        /*006a*/ 	.short	0x0000


	//----- nvinfo : EIATTR_MAXREG_COUNT
	.align		4
        /*006c*/ 	.byte	0x03, 0x1b
        /*006e*/ 	.short	0x00ff


	//----- nvinfo : EIATTR_NUM_BARRIERS
	.align		4
        /*0070*/ 	.byte	0x02, 0x4c
        /*0072*/ 	.byte	0x01
	.zero		1


	//----- nvinfo : EIATTR_MERCURY_ISA_VERSION
	.align		4
        /*0074*/ 	.byte	0x03, 0x5f
        /*0076*/ 	.short	0x0101


	//----- nvinfo : EIATTR_VRC_CTA_INIT_COUNT
	.align		4
        /*0078*/ 	.byte	0x02, 0x4a
	.zero		1
	.zero		1


	//----- nvinfo : EIATTR_EXIT_INSTR_OFFSETS
	.align		4
        /*007c*/ 	.byte	0x04, 0x1c
        /*007e*/ 	.short	(.L_21 - .L_20)


	//   ....[0]....
.L_20:
        /*0080*/ 	.word	0x000037c0


	//----- nvinfo : EIATTR_CRS_STACK_SIZE
	.align		4
.L_21:
        /*0084*/ 	.byte	0x04, 0x1e
        /*0086*/ 	.short	(.L_23 - .L_22)
.L_22:
        /*0088*/ 	.word	0x00000000


	//----- nvinfo : EIATTR_CBANK_PARAM_SIZE
	.align		4
.L_23:
        /*008c*/ 	.byte	0x03, 0x19
        /*008e*/ 	.short	0x0024


	//----- nvinfo : EIATTR_PARAM_CBANK
	.align		4
        /*0090*/ 	.byte	0x04, 0x0a
        /*0092*/ 	.short	(.L_25 - .L_24)
	.align		4
.L_24:
        /*0094*/ 	.word	index@(.nv.constant0._Z5SgemmILi128ELi8ELi128ELi8ELi8EEvPfS0_S0_iii)
        /*0098*/ 	.short	0x0380
        /*009a*/ 	.short	0x0024


	//----- nvinfo : EIATTR_SW_WAR
	.align		4
.L_25:
        /*009c*/ 	.byte	0x04, 0x36
        /*009e*/ 	.short	(.L_27 - .L_26)
.L_26:
        /*00a0*/ 	.word	0x00000008
.L_27:


//--------------------- .nv.callgraph             --------------------------
	.section	.nv.callgraph,"",@"SHT_CUDA_CALLGRAPH"
	.align	4
	.sectionentsize	8
	.align		4
        /*0000*/ 	.word	0x00000000
	.align		4
        /*0004*/ 	.word	0xffffffff
	.align		4
        /*0008*/ 	.word	0x00000000
	.align		4
        /*000c*/ 	.word	0xfffffffe
	.align		4
        /*0010*/ 	.word	0x00000000
	.align		4
        /*0014*/ 	.word	0xfffffffd
	.align		4
        /*0018*/ 	.word	0x00000000
	.align		4
        /*001c*/ 	.word	0xfffffffc


//--------------------- .text._Z5SgemmILi128ELi8ELi128ELi8ELi8EEvPfS0_S0_iii --------------------------
	.section	.text._Z5SgemmILi128ELi8ELi128ELi8ELi8EEvPfS0_S0_iii,"ax",@progbits
	.align	128
        .global         _Z5SgemmILi128ELi8ELi128ELi8ELi8EEvPfS0_S0_iii
        .type           _Z5SgemmILi128ELi8ELi128ELi8ELi8EEvPfS0_S0_iii,@function
        .size           _Z5SgemmILi128ELi8ELi128ELi8ELi8EEvPfS0_S0_iii,(.L_x_10 - _Z5SgemmILi128ELi8ELi128ELi8ELi8EEvPfS0_S0_iii)
        .other          _Z5SgemmILi128ELi8ELi128ELi8ELi8EEvPfS0_S0_iii,@"STO_CUDA_ENTRY STV_DEFAULT"
_Z5SgemmILi128ELi8ELi128ELi8ELi8EEvPfS0_S0_iii:
.text._Z5SgemmILi128ELi8ELi128ELi8ELi8EEvPfS0_S0_iii:
[----:B------:R-:W-:Y:S01]  /*0000*/  LDC R1, c[0x0][0x37c] ;  /* 0x0000df00ff017b82 */ /* 0x000fe20000000800 */
[----:B------:R-:W0:Y:S07]  /*0010*/  LDCU UR9, c[0x0][0x3a0] ;  /* 0x00007400ff0977ac */ /* 0x000e2e0008000800 */
[----:B------:R-:W-:Y:S01]  /*0020*/  S2UR UR7, SR_CTAID.X ;  /* 0x00000000000779c3 */ /* 0x000fe20000002500 */
[----:B------:R-:W1:Y:S01]  /*0030*/  S2R R0, SR_TID.X ;  /* 0x0000000000007919 */ /* 0x000e620000002100 */
[----:B------:R-:W-:Y:S01]  /*0040*/  CS2R R30, SRZ ;  /* 0x00000000001e7805 */ /* 0x000fe2000001ff00 */
[----:B------:R-:W2:Y:S01]  /*0050*/  LDCU UR4, c[0x0][0x360] ;  /* 0x00006c00ff0477ac */ /* 0x000ea20008000800 */
[----:B------:R-:W-:Y:S01]  /*0060*/  CS2R R28, SRZ ;  /* 0x00000000001c7805 */ /* 0x000fe2000001ff00 */
[----:B------:R-:W3:Y:S01]  /*0070*/  S2R R3, SR_TID.Y ;  /* 0x0000000000037919 */ /* 0x000ee20000002200 */
[----:B------:R-:W-:-:S02]  /*0080*/  CS2R R34, SRZ ;  /* 0x0000000000227805 */ /* 0x000fc4000001ff00 */
[----:B------:R-:W-:Y:S01]  /*0090*/  CS2R R32, SRZ ;  /* 0x0000000000207805 */ /* 0x000fe2000001ff00 */
[----:B------:R-:W2:Y:S01]  /*00a0*/  LDC R107, c[0x0][0x364] ;  /* 0x0000d900ff6b7b82 */ /* 0x000ea20000000800 */
[----:B------:R-:W-:Y:S02]  /*00b0*/  CS2R R38, SRZ ;  /* 0x0000000000267805 */ /* 0x000fe4000001ff00 */
[----:B------:R-:W-:Y:S02]  /*00c0*/  CS2R R36, SRZ ;  /* 0x0000000000247805 */ /* 0x000fe4000001ff00 */
[----:B------:R-:W-:Y:S02]  /*00d0*/  CS2R R42, SRZ ;  /* 0x00000000002a7805 */ /* 0x000fe4000001ff00 */
[----:B------:R-:W-:Y:S02]  /*00e0*/  CS2R R40, SRZ ;  /* 0x0000000000287805 */ /* 0x000fe4000001ff00 */
[----:B------:R-:W-:-:S02]  /*00f0*/  CS2R R46, SRZ ;  /* 0x00000000002e7805 */ /* 0x000fc4000001ff00 */
[----:B------:R-:W-:Y:S02]  /*0100*/  CS2R R44, SRZ ;  /* 0x00000000002c7805 */ /* 0x000fe4000001ff00 */
[----:B------:R-:W-:Y:S01]  /*0110*/  CS2R R54, SRZ ;  /* 0x0000000000367805 */ /* 0x000fe2000001ff00 */
[----:B------:R-:W4:Y:S01]  /*0120*/  S2UR UR5, SR_CTAID.Y ;  /* 0x00000000000579c3 */ /* 0x000f220000002600 */
[----:B0-----:R-:W-:Y:S01]  /*0130*/  UISETP.GE.AND UP0, UPT, UR9, 0x1, UPT ;  /* 0x000000010900788c */ /* 0x001fe2000bf06270 */
[----:B------:R-:W-:Y:S02]  /*0140*/  CS2R R52, SRZ ;  /* 0x0000000000347805 */ /* 0x000fe4000001ff00 */
[----:B------:R-:W-:Y:S02]  /*0150*/  CS2R R74, SRZ ;  /* 0x00000000004a7805 */ /* 0x000fe4000001ff00 */
[----:B------:R-:W-:Y:S02]  /*0160*/  CS2R R72, SRZ ;  /* 0x0000000000487805 */ /* 0x000fe4000001ff00 */
[----:B------:R-:W-:-:S02]  /*0170*/  CS2R R70, SRZ ;  /* 0x0000000000467805 */ /* 0x000fc4000001ff00 */
[----:B------:R-:W-:Y:S02]  /*0180*/  CS2R R68, SRZ ;  /* 0x0000000000447805 */ /* 0x000fe4000001ff00 */
[----:B------:R-:W-:Y:S02]  /*0190*/  CS2R R50, SRZ ;  /* 0x0000000000327805 */ /* 0x000fe4000001ff00 */
        /* <DEDUP_REMOVED lines=14> */
[----:B------:R-:W-:Y:S01]  /*0280*/  CS2R R14, SRZ ;  /* 0x00000000000e7805 */ /* 0x000fe2000001ff00 */
[----:B--2---:R-:W-:Y:S01]  /*0290*/  IMAD R107, R107, UR4, RZ ;  /* 0x000000046b6b7c24 */ /* 0x004fe2000f8e02ff */
[----:B------:R-:W0:Y:S01]  /*02a0*/  LDCU.64 UR12, c[0x0][0x358] ;  /* 0x00006b00ff0c77ac */ /* 0x000e220008000a00 */
[----:B----4-:R-:W-:-:S02]  /*02b0*/  USHF.L.U32 UR5, UR5, 0x7, URZ ;  /* 0x0000000705057899 */ /* 0x010fc400080006ff */
[----:B------:R-:W-:Y:S01]  /*02c0*/  USHF.L.U32 UR7, UR7, 0x7, URZ ;  /* 0x0000000707077899 */ /* 0x000fe200080006ff */
[----:B-1-3--:R-:W-:Y:S11]  /*02d0*/  BRA.U !UP0, `(.L_x_0) ;  /* 0x0000003108c47547 */ /* 0x00aff6000b800000 */
[----:B------:R-:W-:Y:S01]  /*02e0*/  SHF.R.U32.HI R108, RZ, 0x1, R107 ;  /* 0x00000001ff6c7819 */ /* 0x000fe2000001166b */
[----:B------:R-:W-:Y:S01]  /*02f0*/  IMAD R111, R3, UR4, R0 ;  /* 0x00000004036f7c24 */ /* 0x000fe2000f8e0200 */
[----:B------:R-:W1:Y:S01]  /*0300*/  S2UR UR8, SR_CgaCtaId ;  /* 0x00000000000879c3 */ /* 0x000e620000008800 */
[----:B------:R-:W-:Y:S01]  /*0310*/  UMOV UR4, 0x400 ;  /* 0x0000040000047882 */ /* 0x000fe20000000000 */
[----:B------:R-:W-:Y:S01]  /*0320*/  VIMNMX.U32 R7, PT, PT, R108, 0x1, !PT ;  /* 0x000000016c077848 */ /* 0x000fe20007fe0000 */
[----:B------:R-:W-:Y:S01]  /*0330*/  UIADD3 UR6, UPT, UPT, UR4, 0x1000, URZ ;  /* 0x0000100004067890 */ /* 0x000fe2000fffe0ff */
[----:B------:R-:W-:Y:S02]  /*0340*/  SHF.R.U32.HI R9, RZ, 0x1, R111 ;  /* 0x00000001ff097819 */ /* 0x000fe4000001166f */
[----:B------:R-:W2:Y:S01]  /*0350*/  I2F.U32.RP R6, R7 ;  /* 0x0000000700067306 */ /* 0x000ea20000209000 */
[----:B------:R-:W-:Y:S02]  /*0360*/  IADD3 R11, PT, PT, RZ, -R7, RZ ;  /* 0x80000007ff0b7210 */ /* 0x000fe40007ffe0ff */
[----:B------:R-:W-:-:S02]  /*0370*/  IADD3 R105, PT, PT, R9, R108, RZ ;  /* 0x0000006c09697210 */ /* 0x000fc40007ffe0ff */
[----:B------:R-:W-:Y:S02]  /*0380*/  SHF.L.U32 R110, R111, 0x2, RZ ;  /* 0x000000026f6e7819 */ /* 0x000fe400000006ff */
[C---:B------:R-:W-:Y:S02]  /*0390*/  ISETP.GE.U32.AND P0, PT, R105.reuse, 0x80, PT ;  /* 0x000000806900780c */ /* 0x040fe40003f06070 */
[----:B------:R-:W-:Y:S02]  /*03a0*/  VIMNMX.U32 R2, PT, PT, R105, 0x80, !PT ;  /* 0x0000008069027848 */ /* 0x000fe40007fe0000 */
[----:B------:R-:W-:Y:S02]  /*03b0*/  SEL R104, RZ, 0x1, P0 ;  /* 0x00000001ff687807 */ /* 0x000fe40000000000 */
[----:B------:R-:W-:Y:S01]  /*03c0*/  LOP3.LUT R109, R110, 0x7c, RZ, 0xc0, !PT ;  /* 0x0000007c6e6d7812 */ /* 0x000fe200078ec0ff */
[----:B--2---:R-:W2:Y:S01]  /*03d0*/  MUFU.RCP R6, R6 ;  /* 0x0000000600067308 */ /* 0x004ea20000001000 */
[----:B------:R-:W-:Y:S01]  /*03e0*/  IADD3 R2, PT, PT, R2, -R105, -R104 ;  /* 0x8000006902027210 */ /* 0x000fe20007ffe868 */
[----:B-1----:R-:W-:Y:S01]  /*03f0*/  ULEA UR6, UR8, UR6, 0x18 ;  /* 0x0000000608067291 */ /* 0x002fe2000f8ec0ff */
[----:B------:R-:W-:Y:S01]  /*0400*/  SHF.R.U32.HI R98, RZ, 0x5, R111 ;  /* 0x00000005ff627819 */ /* 0x000fe2000001166f */
[----:B------:R-:W-:Y:S01]  /*0410*/  ULEA UR4, UR8, UR4, 0x18 ;  /* 0x0000000408047291 */ /* 0x000fe2000f8ec0ff */
[----:B------:R-:W-:-:S02]  /*0420*/  ISETP.NE.U32.AND P2, PT, R7, RZ, PT ;  /* 0x000000ff0700720c */ /* 0x000fc40003f45070 */
[----:B------:R-:W-:Y:S02]  /*0430*/  SHF.R.U32.HI R107, RZ, 0x5, R107 ;  /* 0x00000005ff6b7819 */ /* 0x000fe4000001166b */
[----:B------:R-:W-:Y:S01]  /*0440*/  LEA R99, R109, UR6, 0x2 ;  /* 0x000000066d637c11 */ /* 0x000fe2000f8e10ff */
[----:B------:R-:W-:Y:S01]  /*0450*/  UIMAD UR6, UR5, UR9, URZ ;  /* 0x00000009050672a4 */ /* 0x000fe2000f8e02ff */
[----:B------:R-:W-:Y:S02]  /*0460*/  LOP3.LUT R110, R110, 0x4, RZ, 0xc0, !PT ;  /* 0x000000046e6e7812 */ /* 0x000fe400078ec0ff */
[C---:B------:R-:W-:Y:S01]  /*0470*/  LEA R99, R98.reuse, R99, 0x9 ;  /* 0x0000006362637211 */ /* 0x040fe200078e48ff */
[----:B------:R-:W-:Y:S01]  /*0480*/  USHF.R.S32.HI UR11, URZ, 0x1f, UR6 ;  /* 0x0000001fff0b7899 */ /* 0x000fe20008011406 */
[----:B------:R-:W-:Y:S02]  /*0490*/  IADD3 R98, PT, PT, R98, R107, RZ ;  /* 0x0000006b62627210 */ /* 0x000fe40007ffe0ff */
[----:B--2---:R-:W-:-:S02]  /*04a0*/  IADD3 R4, PT, PT, R6, 0xffffffe, RZ ;  /* 0x0ffffffe06047810 */ /* 0x004fc40007ffe0ff */
[C---:B------:R-:W-:Y:S02]  /*04b0*/  LEA R97, R107.reuse, R99, 0x9 ;  /* 0x000000636b617211 */ /* 0x040fe400078e48ff */
[----:B------:R1:W2:Y:S01]  /*04c0*/  F2I.FTZ.U32.TRUNC.NTZ R5, R4 ;  /* 0x0000000400057305 */ /* 0x0002a2000021f000 */
[C---:B------:R-:W-:Y:S02]  /*04d0*/  IADD3 R96, PT, PT, R107.reuse, R98, RZ ;  /* 0x000000626b607210 */ /* 0x040fe40007ffe0ff */
[----:B------:R-:W-:Y:S02]  /*04e0*/  LEA R93, R107, R97, 0x9 ;  /* 0x000000616b5d7211 */ /* 0x000fe400078e48ff */
[----:B------:R-:W-:Y:S01]  /*04f0*/  LEA R106, R110, UR4, 0x9 ;  /* 0x000000046e6a7c11 */ /* 0x000fe2000f8e48ff */
[----:B------:R-:W-:Y:S01]  /*0500*/  UMOV UR4, URZ ;  /* 0x000000ff00047c82 */ /* 0x000fe20008000000 */
[----:B------:R-:W-:Y:S01]  /*0510*/  MOV R31, RZ ;  /* 0x000000ff001f7202 */ /* 0x000fe20000000f00 */
[----:B-1----:R-:W-:Y:S01]  /*0520*/  HFMA2 R4, -RZ, RZ, 0, 0 ;  /* 0x00000000ff047431 */ /* 0x002fe200000001ff */
[----:B------:R-:W-:-:S02]  /*0530*/  LEA R102, R9, R106, 0x2 ;  /* 0x0000006a09667211 */ /* 0x000fc400078e10ff */
[C---:B------:R-:W-:Y:S02]  /*0540*/  IADD3 R100, PT, PT, R108.reuse, R105, RZ ;  /* 0x000000696c647210 */ /* 0x040fe40007ffe0ff */
[----:B------:R-:W-:Y:S01]  /*0550*/  LEA R101, R108, R102, 0x2 ;  /* 0x000000666c657211 */ /* 0x000fe200078e10ff */
[----:B--2---:R-:W-:-:S04]  /*0560*/  IMAD R11, R11, R5, RZ ;  /* 0x000000050b0b7224 */ /* 0x004fc800078e02ff */
[----:B------:R-:W-:-:S06]  /*0570*/  IMAD.HI.U32 R5, R5, R11, R4 ;  /* 0x0000000b05057227 */ /* 0x000fcc00078e0004 */
[----:B------:R-:W-:-:S05]  /*0580*/  IMAD.HI.U32 R5, R5, R2, RZ ;  /* 0x0000000205057227 */ /* 0x000fca00078e00ff */
[----:B------:R-:W-:-:S05]  /*0590*/  IADD3 R4, PT, PT, -R5, RZ, RZ ;  /* 0x000000ff05047210 */ /* 0x000fca0007ffe1ff */
[----:B------:R-:W-:Y:S01]  /*05a0*/  IMAD R2, R7, R4, R2 ;  /* 0x0000000407027224 */ /* 0x000fe200078e0202 */
[----:B------:R-:W-:-:S04]  /*05b0*/  LEA R4, R107, R93, 0x9 ;  /* 0x0000005d6b047211 */ /* 0x000fc800078e48ff */
[----:B------:R-:W-:Y:S02]  /*05c0*/  ISETP.GE.U32.AND P0, PT, R2, R7, PT ;  /* 0x000000070200720c */ /* 0x000fe40003f06070 */
[----:B------:R-:W-:-:S04]  /*05d0*/  LEA R6, R107, R4, 0x9 ;  /* 0x000000046b067211 */ /* 0x000fc800078e48ff */
[----:B------:R-:W-:-:S04]  /*05e0*/  LEA R8, R107, R6, 0x9 ;  /* 0x000000066b087211 */ /* 0x000fc800078e48ff */
[----:B------:R-:W-:-:S03]  /*05f0*/  LEA R10, R107, R8, 0x9 ;  /* 0x000000086b0a7211 */ /* 0x000fc600078e48ff */
[----:B------:R-:W-:Y:S02]  /*0600*/  @P0 IADD3 R2, PT, PT, -R7, R2, RZ ;  /* 0x0000000207020210 */ /* 0x000fe40007ffe1ff */
[----:B------:R-:W-:Y:S02]  /*0610*/  @P0 IADD3 R5, PT, PT, R5, 0x1, RZ ;  /* 0x0000000105050810 */ /* 0x000fe40007ffe0ff */
[----:B------:R-:W-:Y:S02]  /*0620*/  ISETP.GE.U32.AND P1, PT, R2, R7, PT ;  /* 0x000000070200720c */ /* 0x000fe40003f26070 */
[C---:B------:R-:W-:Y:S02]  /*0630*/  IADD3 R2, PT, PT, R107.reuse, R96, RZ ;  /* 0x000000606b027210 */ /* 0x040fe40007ffe0ff */
[----:B------:R-:W-:-:S09]  /*0640*/  LEA R92, R107, R10, 0x9 ;  /* 0x0000000a6b5c7211 */ /* 0x000fd200078e48ff */
[----:B------:R-:W-:Y:S02]  /*0650*/  @P1 IADD3 R5, PT, PT, R5, 0x1, RZ ;  /* 0x0000000105051810 */ /* 0x000fe40007ffe0ff */
[----:B------:R-:W-:-:S04]  /*0660*/  @!P2 LOP3.LUT R5, RZ, R7, RZ, 0x33, !PT ;  /* 0x00000007ff05a212 */ /* 0x000fc800078e33ff */
[----:B------:R-:W-:Y:S02]  /*0670*/  IADD3 R104, PT, PT, R104, R5, RZ ;  /* 0x0000000568687210 */ /* 0x000fe40007ffe0ff */
[C---:B------:R-:W-:Y:S02]  /*0680*/  IADD3 R5, PT, PT, R107.reuse, R2, RZ ;  /* 0x000000026b057210 */ /* 0x040fe40007ffe0ff */
[----:B------:R-:W-:Y:S02]  /*0690*/  LOP3.LUT R103, R104, 0x3, RZ, 0xc0, !PT ;  /* 0x0000000368677812 */ /* 0x000fe400078ec0ff */
[----:B------:R-:W-:-:S04]  /*06a0*/  IADD3 R7, PT, PT, R107, R5, RZ ;  /* 0x000000056b077210 */ /* 0x000fc80007ffe0ff */
[----:B------:R-:W-:-:S04]  /*06b0*/  IADD3 R9, PT, PT, R107, R7, RZ ;  /* 0x000000076b097210 */ /* 0x000fc80007ffe0ff */
[----:B------:R-:W-:-:S07]  /*06c0*/  IADD3 R11, PT, PT, R107, R9, RZ ;  /* 0x000000096b0b7210 */ /* 0x000fce0007ffe0ff */
.L_x_8:
[----:B------:R-:W-:Y:S01]  /*06d0*/  ISETP.GT.U32.AND P0, PT, R111, 0xff, PT ;  /* 0x000000ff6f00780c */ /* 0x000fe20003f04070 */
[----:B------:R-:W1:Y:S01]  /*06e0*/  LDCU UR8, c[0x0][0x3a0] ;  /* 0x00007400ff0877ac */ /* 0x000e620008000800 */
[----:B------:R-:W-:Y:S01]  /*06f0*/  BSSY.RECONVERGENT B0, `(.L_x_1) ;  /* 0x00000c2000007945 */ /* 0x000fe20003800200 */
[----:B------:R-:W2:Y:S10]  /*0700*/  LDCU.64 UR14, c[0x0][0x380] ;  /* 0x00007000ff0e77ac */ /* 0x000eb40008000a00 */
[----:B------:R-:W-:Y:S05]  /*0710*/  @P0 BRA `(.L_x_2) ;  /* 0x0000000800fc0947 */ /* 0x000fea0003800000 */
[----:B------:R-:W-:Y:S01]  /*0720*/  ISETP.NE.AND P0, PT, R103, 0x3, PT ;  /* 0x000000036700780c */ /* 0x000fe20003f05270 */
[----:B------:R-:W-:Y:S01]  /*0730*/  BSSY.RECONVERGENT B1, `(.L_x_3) ;  /* 0x000002c000017945 */ /* 0x000fe20003800200 */
[----:B------:R-:W-:Y:S02]  /*0740*/  SHF.R.U32.HI R115, RZ, 0x1, R111 ;  /* 0x00000001ff737819 */ /* 0x000fe4000001166f */
[----:B------:R-:W-:-:S09]  /*0750*/  IADD3 R113, PT, PT, R110, UR4, RZ ;  /* 0x000000046e717c10 */ /* 0x000fd2000fffe0ff */
[----:B------:R-:W-:Y:S05]  /*0760*/  @!P0 BRA `(.L_x_4) ;  /* 0x0000000000a08947 */ /* 0x000fea0003800000 */
[----:B------:R-:W3:Y:S08]  /*0770*/  LDC R82, c[0x0][0x3a0] ;  /* 0x0000e800ff527b82 */ /* 0x000ef00000000800 */
[----:B------:R-:W4:Y:S01]  /*0780*/  LDC.64 R80, c[0x0][0x380] ;  /* 0x0000e000ff507b82 */ /* 0x000f220000000a00 */
[----:B---3--:R-:W-:-:S05]  /*0790*/  IMAD R76, R115, R82, R113 ;  /* 0x00000052734c7224 */ /* 0x008fca00078e0271 */
[----:B------:R-:W-:-:S04]  /*07a0*/  IADD3 R77, P0, PT, R76, UR6, RZ ;  /* 0x000000064c4d7c10 */ /* 0x000fc8000ff1e0ff */
[----:B------:R-:W-:Y:S02]  /*07b0*/  IADD3.X R78, PT, PT, RZ, UR11, RZ, P0, !PT ;  /* 0x0000000bff4e7c10 */ /* 0x000fe400087fe4ff */
[----:B----4-:R-:W-:-:S04]  /*07c0*/  LEA R76, P0, R77, R80, 0x2 ;  /* 0x000000504d4c7211 */ /* 0x010fc800078010ff */
[----:B------:R-:W-:-:S06]  /*07d0*/  LEA.HI.X R77, R77, R81, R78, 0x2, P0 ;  /* 0x000000514d4d7211 */ /* 0x000fcc00000f144e */
[----:B0-----:R-:W3:Y:S01]  /*07e0*/  LDG.E.128.CONSTANT R76, desc[UR12][R76.64] ;  /* 0x0000000c4c4c7981 */ /* 0x001ee2000c1e9d00 */
[----:B------:R-:W-:Y:S02]  /*07f0*/  ISETP.NE.AND P0, PT, R103, RZ, PT ;  /* 0x000000ff6700720c */ /* 0x000fe40003f05270 */
[----:B------:R-:W-:Y:S01]  /*0800*/  MOV R115, R105 ;  /* 0x0000006900737202 */ /* 0x000fe20000000f00 */
[----:B---3--:R3:W-:Y:S04]  /*0810*/  STS [R102], R76 ;  /* 0x0000004c66007388 */ /* 0x0087e80000000800 */
[----:B------:R3:W-:Y:S04]  /*0820*/  STS [R102+0x200], R77 ;  /* 0x0002004d66007388 */ /* 0x0007e80000000800 */
[----:B------:R3:W-:Y:S04]  /*0830*/  STS [R102+0x400], R78 ;  /* 0x0004004e66007388 */ /* 0x0007e80000000800 */
[----:B------:R3:W-:Y:S01]  /*0840*/  STS [R102+0x600], R79 ;  /* 0x0006004f66007388 */ /* 0x0007e20000000800 */
[----:B------:R-:W-:Y:S05]  /*0850*/  @!P0 BRA `(.L_x_4) ;  /* 0x0000000000648947 */ /* 0x000fea0003800000 */
[----:B---3--:R-:W-:-:S05]  /*0860*/  IMAD R76, R105, R82, R113 ;  /* 0x00000052694c7224 */ /* 0x008fca00078e0271 */
[----:B------:R-:W-:-:S04]  /*0870*/  IADD3 R77, P0, PT, R76, UR6, RZ ;  /* 0x000000064c4d7c10 */ /* 0x000fc8000ff1e0ff */
[----:B------:R-:W-:Y:S02]  /*0880*/  IADD3.X R78, PT, PT, RZ, UR11, RZ, P0, !PT ;  /* 0x0000000bff4e7c10 */ /* 0x000fe400087fe4ff */
[----:B------:R-:W-:-:S04]  /*0890*/  LEA R76, P0, R77, R80, 0x2 ;  /* 0x000000504d4c7211 */ /* 0x000fc800078010ff */
[----:B------:R-:W-:-:S06]  /*08a0*/  LEA.HI.X R77, R77, R81, R78, 0x2, P0 ;  /* 0x000000514d4d7211 */ /* 0x000fcc00000f144e */
[----:B------:R-:W3:Y:S01]  /*08b0*/  LDG.E.128.CONSTANT R76, desc[UR12][R76.64] ;  /* 0x0000000c4c4c7981 */ /* 0x000ee2000c1e9d00 */
[----:B------:R-:W-:Y:S02]  /*08c0*/  ISETP.NE.AND P0, PT, R103, 0x1, PT ;  /* 0x000000016700780c */ /* 0x000fe40003f05270 */
[----:B------:R-:W-:Y:S01]  /*08d0*/  MOV R115, R100 ;  /* 0x0000006400737202 */ /* 0x000fe20000000f00 */
[----:B---3--:R4:W-:Y:S04]  /*08e0*/  STS [R101], R76 ;  /* 0x0000004c65007388 */ /* 0x0089e80000000800 */
[----:B------:R4:W-:Y:S04]  /*08f0*/  STS [R101+0x200], R77 ;  /* 0x0002004d65007388 */ /* 0x0009e80000000800 */
[----:B------:R4:W-:Y:S04]  /*0900*/  STS [R101+0x400], R78 ;  /* 0x0004004e65007388 */ /* 0x0009e80000000800 */
[----:B------:R4:W-:Y:S01]  /*0910*/  STS [R101+0x600], R79 ;  /* 0x0006004f65007388 */ /* 0x0009e20000000800 */
[----:B------:R-:W-:Y:S05]  /*0920*/  @!P0 BRA `(.L_x_4) ;  /* 0x0000000000308947 */ /* 0x000fea0003800000 */
[----:B----4-:R-:W-:-:S05]  /*0930*/  IMAD R76, R100, R82, R113 ;  /* 0x00000052644c7224 */ /* 0x010fca00078e0271 */
[----:B------:R-:W-:-:S04]  /*0940*/  IADD3 R77, P0, PT, R76, UR6, RZ ;  /* 0x000000064c4d7c10 */ /* 0x000fc8000ff1e0ff */
[----:B------:R-:W-:Y:S02]  /*0950*/  LEA R76, P1, R77, R80, 0x2 ;  /* 0x000000504d4c7211 */ /* 0x000fe400078210ff */
[----:B------:R-:W-:-:S04]  /*0960*/  IADD3.X R78, PT, PT, RZ, UR11, RZ, P0, !PT ;  /* 0x0000000bff4e7c10 */ /* 0x000fc800087fe4ff */
[----:B------:R-:W-:-:S06]  /*0970*/  LEA.HI.X R77, R77, R81, R78, 0x2, P1 ;  /* 0x000000514d4d7211 */ /* 0x000fcc00008f144e */
[----:B------:R-:W3:Y:S01]  /*0980*/  LDG.E.128.CONSTANT R76, desc[UR12][R76.64] ;  /* 0x0000000c4c4c7981 */ /* 0x000ee2000c1e9d00 */
[C---:B------:R-:W-:Y:S02]  /*0990*/  LEA R80, R108.reuse, R101, 0x2 ;  /* 0x000000656c507211 */ /* 0x040fe400078e10ff */
[----:B------:R-:W-:-:S03]  /*09a0*/  IADD3 R115, PT, PT, R108, R100, RZ ;  /* 0x000000646c737210 */ /* 0x000fc60007ffe0ff */
[----:B---3--:R0:W-:Y:S04]  /*09b0*/  STS [R80], R76 ;  /* 0x0000004c50007388 */ /* 0x0081e80000000800 */
[----:B------:R0:W-:Y:S04]  /*09c0*/  STS [R80+0x200], R77 ;  /* 0x0002004d50007388 */ /* 0x0001e80000000800 */
[----:B------:R0:W-:Y:S04]  /*09d0*/  STS [R80+0x400], R78 ;  /* 0x0004004e50007388 */ /* 0x0001e80000000800 */
[----:B------:R0:W-:Y:S02]  /*09e0*/  STS [R80+0x600], R79 ;  /* 0x0006004f50007388 */ /* 0x0001e40000000800 */
.L_x_4:
[----:B012---:R-:W-:Y:S05]  /*09f0*/  BSYNC.RECONVERGENT B1 ;  /* 0x0000000000017941 */ /* 0x007fea0003800200 */
.L_x_3:
[----:B------:R-:W0:Y:S01]  /*0a00*/  LDC R112, c[0x0][0x39c] ;  /* 0x0000e700ff707b82 */ /* 0x000e220000000800 */
[----:B------:R-:W-:Y:S01]  /*0a10*/  ISETP.GE.U32.AND P0, PT, R104, 0x3, PT ;  /* 0x000000036800780c */ /* 0x000fe20003f06070 */
[----:B------:R-:W-:Y:S01]  /*0a20*/  BSSY.RECONVERGENT B1, `(.L_x_5) ;  /* 0x0000037000017945 */ /* 0x000fe20003800200 */
[----:B------:R-:W-:-:S05]  /*0a30*/  LEA.HI R114, R111, UR4, RZ, 0x1b ;  /* 0x000000046f727c11 */ /* 0x000fca000f8fd8ff */
[----:B------:R-:W1:Y:S01]  /*0a40*/  LDC.64 R94, c[0x0][0x388] ;  /* 0x0000e200ff5e7b82 */ /* 0x000e620000000a00 */
[----:B0-----:R-:W-:-:S05]  /*0a50*/  IMAD R116, R114, R112, R109 ;  /* 0x0000007072747224 */ /* 0x001fca00078e026d */
[----:B------:R-:W-:Y:S05]  /*0a60*/  @!P0 BRA `(.L_x_6) ;  /* 0x0000000000c88947 */ /* 0x000fea0003800000 */
.L_x_7:
[----:B---34-:R-:W-:Y:S01]  /*0a70*/  IADD3 R77, PT, PT, R108, R115, RZ ;  /* 0x000000736c4d7210 */ /* 0x018fe20007ffe0ff */
[----:B------:R-:W-:-:S04]  /*0a80*/  IMAD R76, R115, UR8, R113 ;  /* 0x00000008734c7c24 */ /* 0x000fc8000f8e0271 */
[--C-:B------:R-:W-:Y:S01]  /*0a90*/  IMAD R78, R77, UR8, R113.reuse ;  /* 0x000000084d4e7c24 */ /* 0x100fe2000f8e0271 */
[----:B------:R-:W-:Y:S02]  /*0aa0*/  IADD3 R81, P0, PT, R76, UR6, RZ ;  /* 0x000000064c517c10 */ /* 0x000fe4000ff1e0ff */
[----:B------:R-:W-:Y:S02]  /*0ab0*/  IADD3 R77, PT, PT, R108, R77, RZ ;  /* 0x0000004d6c4d7210 */ /* 0x000fe40007ffe0ff */
[----:B------:R-:W-:Y:S02]  /*0ac0*/  IADD3 R79, P1, PT, R78, UR6, RZ ;  /* 0x000000064e4f7c10 */ /* 0x000fe4000ff3e0ff */
[----:B------:R-:W-:Y:S01]  /*0ad0*/  IADD3.X R84, PT, PT, RZ, UR11, RZ, P0, !PT ;  /* 0x0000000bff547c10 */ /* 0x000fe200087fe4ff */
[----:B------:R-:W-:Y:S01]  /*0ae0*/  IMAD R78, R77, UR8, R113 ;  /* 0x000000084d4e7c24 */ /* 0x000fe2000f8e0271 */
[----:B------:R-:W-:Y:S02]  /*0af0*/  LEA R76, P0, R81, UR14, 0x2 ;  /* 0x0000000e514c7c11 */ /* 0x000fe4000f8010ff */
[----:B------:R-:W-:-:S02]  /*0b00*/  IADD3.X R82, PT, PT, RZ, UR11, RZ, P1, !PT ;  /* 0x0000000bff527c10 */ /* 0x000fc40008ffe4ff */
[----:B------:R-:W-:Y:S02]  /*0b10*/  IADD3 R117, PT, PT, R108, R77, RZ ;  /* 0x0000004d6c757210 */ /* 0x000fe40007ffe0ff */
[----:B------:R-:W-:Y:S02]  /*0b20*/  LEA R80, P1, R79, UR14, 0x2 ;  /* 0x0000000e4f507c11 */ /* 0x000fe4000f8210ff */
[----:B------:R-:W-:Y:S02]  /*0b30*/  LEA.HI.X R77, R81, UR15, R84, 0x2, P0 ;  /* 0x0000000f514d7c11 */ /* 0x000fe400080f1454 */
[----:B------:R-:W-:Y:S02]  /*0b40*/  IADD3 R83, P0, PT, R78, UR6, RZ ;  /* 0x000000064e537c10 */ /* 0x000fe4000ff1e0ff */
[----:B------:R-:W-:Y:S01]  /*0b50*/  LEA.HI.X R81, R79, UR15, R82, 0x2, P1 ;  /* 0x0000000f4f517c11 */ /* 0x000fe200088f1452 */
[----:B------:R-:W-:Y:S01]  /*0b60*/  IMAD R82, R117, UR8, R113 ;  /* 0x0000000875527c24 */ /* 0x000fe2000f8e0271 */
[----:B------:R-:W-:Y:S01]  /*0b70*/  IADD3.X R88, PT, PT, RZ, UR11, RZ, P0, !PT ;  /* 0x0000000bff587c10 */ /* 0x000fe200087fe4ff */
[----:B------:R-:W2:Y:S01]  /*0b80*/  LDG.E.128.CONSTANT R76, desc[UR12][R76.64] ;  /* 0x0000000c4c4c7981 */ /* 0x000ea2000c1e9d00 */
[----:B------:R-:W-:-:S02]  /*0b90*/  LEA R84, P0, R83, UR14, 0x2 ;  /* 0x0000000e53547c11 */ /* 0x000fc4000f8010ff */
[----:B------:R-:W-:Y:S02]  /*0ba0*/  IADD3 R86, P1, PT, R82, UR6, RZ ;  /* 0x0000000652567c10 */ /* 0x000fe4000ff3e0ff */
[----:B------:R-:W-:Y:S02]  /*0bb0*/  LEA.HI.X R85, R83, UR15, R88, 0x2, P0 ;  /* 0x0000000f53557c11 */ /* 0x000fe400080f1458 */
[----:B------:R-:W-:Y:S01]  /*0bc0*/  IADD3.X R87, PT, PT, RZ, UR11, RZ, P1, !PT ;  /* 0x0000000bff577c10 */ /* 0x000fe20008ffe4ff */
[----:B------:R-:W3:Y:S01]  /*0bd0*/  LDG.E.128.CONSTANT R80, desc[UR12][R80.64] ;  /* 0x0000000c50507981 */ /* 0x000ee2000c1e9d00 */
[----:B------:R-:W-:-:S04]  /*0be0*/  LEA R88, P0, R86, UR14, 0x2 ;  /* 0x0000000e56587c11 */ /* 0x000fc8000f8010ff */
[----:B------:R-:W-:Y:S02]  /*0bf0*/  LEA.HI.X R89, R86, UR15, R87, 0x2, P0 ;  /* 0x0000000f56597c11 */ /* 0x000fe400080f1457 */
[----:B------:R-:W4:Y:S04]  /*0c00*/  LDG.E.128.CONSTANT R84, desc[UR12][R84.64] ;  /* 0x0000000c54547981 */ /* 0x000f28000c1e9d00 */
[----:B------:R-:W5:Y:S01]  /*0c10*/  LDG.E.128.CONSTANT R88, desc[UR12][R88.64] ;  /* 0x0000000c58587981 */ /* 0x000f62000c1e9d00 */
[----:B------:R-:W-:-:S04]  /*0c20*/  LEA R115, R115, R106, 0x2 ;  /* 0x0000006a73737211 */ /* 0x000fc800078e10ff */
[----:B------:R-:W-:-:S04]  /*0c30*/  LEA R119, R108, R115, 0x2 ;  /* 0x000000736c777211 */ /* 0x000fc800078e10ff */
[----:B------:R-:W-:-:S04]  /*0c40*/  LEA R121, R108, R119, 0x2 ;  /* 0x000000776c797211 */ /* 0x000fc800078e10ff */
[C---:B------:R-:W-:Y:S01]  /*0c50*/  LEA R118, R108.reuse, R121, 0x2 ;  /* 0x000000796c767211 */ /* 0x040fe200078e10ff */
[----:B--2---:R-:W-:Y:S04]  /*0c60*/  STS [R115], R76 ;  /* 0x0000004c73007388 */ /* 0x004fe80000000800 */
[----:B------:R-:W-:Y:S04]  /*0c70*/  STS [R115+0x200], R77 ;  /* 0x0002004d73007388 */ /* 0x000fe80000000800 */
[----:B------:R-:W-:Y:S04]  /*0c80*/  STS [R115+0x400], R78 ;  /* 0x0004004e73007388 */ /* 0x000fe80000000800 */
[----:B------:R0:W-:Y:S04]  /*0c90*/  STS [R115+0x600], R79 ;  /* 0x0006004f73007388 */ /* 0x0001e80000000800 */
[----:B---3--:R2:W-:Y:S04]  /*0ca0*/  STS [R119], R80 ;  /* 0x0000005077007388 */ /* 0x0085e80000000800 */
[----:B------:R2:W-:Y:S04]  /*0cb0*/  STS [R119+0x200], R81 ;  /* 0x0002005177007388 */ /* 0x0005e80000000800 */
[----:B------:R2:W-:Y:S01]  /*0cc0*/  STS [R119+0x400], R82 ;  /* 0x0004005277007388 */ /* 0x0005e20000000800 */
[----:B0-----:R-:W-:-:S03]  /*0cd0*/  IADD3 R115, PT, PT, R108, R117, RZ ;  /* 0x000000756c737210 */ /* 0x001fc60007ffe0ff */
[----:B------:R2:W-:Y:S04]  /*0ce0*/  STS [R119+0x600], R83 ;  /* 0x0006005377007388 */ /* 0x0005e80000000800 */
[----:B----4-:R2:W-:Y:S04]  /*0cf0*/  STS [R121], R84 ;  /* 0x0000005479007388 */ /* 0x0105e80000000800 */
[----:B------:R2:W-:Y:S04]  /*0d00*/  STS [R121+0x200], R85 ;  /* 0x0002005579007388 */ /* 0x0005e80000000800 */
[----:B------:R2:W-:Y:S04]  /*0d10*/  STS [R121+0x400], R86 ;  /* 0x0004005679007388 */ /* 0x0005e80000000800 */
[----:B------:R2:W-:Y:S04]  /*0d20*/  STS [R121+0x600], R87 ;  /* 0x0006005779007388 */ /* 0x0005e80000000800 */
[----:B-----5:R2:W-:Y:S04]  /*0d30*/  STS [R118], R88 ;  /* 0x0000005876007388 */ /* 0x0205e80000000800 */
[----:B------:R2:W-:Y:S04]  /*0d40*/  STS [R118+0x200], R89 ;  /* 0x0002005976007388 */ /* 0x0005e80000000800 */
[----:B------:R2:W-:Y:S04]  /*0d50*/  STS [R118+0x400], R90 ;  /* 0x0004005a76007388 */ /* 0x0005e80000000800 */
[----:B------:R2:W-:Y:S01]  /*0d60*/  STS [R118+0x600], R91 ;  /* 0x0006005b76007388 */ /* 0x0005e20000000800 */
[----:B------:R-:W-:-:S13]  /*0d70*/  ISETP.GE.U32.AND P0, PT, R115, 0x80, PT ;  /* 0x000000807300780c */ /* 0x000fda0003f06070 */
[----:B--2---:R-:W-:Y:S05]  /*0d80*/  @!P0 BRA `(.L_x_7) ;  /* 0xfffffffc00388947 */ /* 0x004fea000383ffff */
.L_x_6:
[----:B------:R-:W-:Y:S05]  /*0d90*/  BSYNC.RECONVERGENT B1 ;  /* 0x0000000000017941 */ /* 0x000fea0003800200 */
.L_x_5:
[----:B---34-:R-:W-:-:S04]  /*0da0*/  IADD3 R77, P0, PT, R116, UR7, RZ ;  /* 0x00000007744d7c10 */ /* 0x018fc8000ff1e0ff */
[----:B------:R-:W-:Y:S02]  /*0db0*/  LEA.HI.X.SX32 R116, R116, RZ, 0x1, P0 ;  /* 0x000000ff74747211 */ /* 0x000fe400000f0eff */
[----:B-1----:R-:W-:-:S04]  /*0dc0*/  LEA R76, P0, R77, R94, 0x2 ;  /* 0x0000005e4d4c7211 */ /* 0x002fc800078010ff */
[----:B------:R-:W-:-:S06]  /*0dd0*/  LEA.HI.X R77, R77, R95, R116, 0x2, P0 ;  /* 0x0000005f4d4d7211 */ /* 0x000fcc00000f1474 */
[----:B------:R-:W2:Y:S01]  /*0de0*/  LDG.E.128.CONSTANT R76, desc[UR12][R76.64] ;  /* 0x0000000c4c4c7981 */ /* 0x000ea2000c1e9d00 */
[----:B------:R-:W-:-:S03]  /*0df0*/  ISETP.GT.U32.AND P0, PT, R98, 0x7, PT ;  /* 0x000000076200780c */ /* 0x000fc60003f04070 */
[----:B--2---:R3:W-:Y:S10]  /*0e00*/  STS.128 [R99], R76 ;  /* 0x0000004c63007388 */ /* 0x0047f40000000c00 */
[----:B------:R-:W-:Y:S05]  /*0e10*/  @P0 BRA `(.L_x_2) ;  /* 0x00000004003c0947 */ /* 0x000fea0003800000 */
[----:B------:R-:W-:-:S05]  /*0e20*/  IADD3 R114, PT, PT, R107, R114, RZ ;  /* 0x000000726b727210 */ /* 0x000fca0007ffe0ff */
[----:B---3--:R-:W-:-:S05]  /*0e30*/  IMAD R76, R114, R112, R109 ;  /* 0x00000070724c7224 */ /* 0x008fca00078e026d */
[----:B------:R-:W-:-:S04]  /*0e40*/  IADD3 R77, P0, PT, R76, UR7, RZ ;  /* 0x000000074c4d7c10 */ /* 0x000fc8000ff1e0ff */
[----:B------:R-:W-:Y:S02]  /*0e50*/  LEA.HI.X.SX32 R78, R76, RZ, 0x1, P0 ;  /* 0x000000ff4c4e7211 */ /* 0x000fe400000f0eff */
[----:B------:R-:W-:-:S04]  /*0e60*/  LEA R76, P0, R77, R94, 0x2 ;  /* 0x0000005e4d4c7211 */ /* 0x000fc800078010ff */
[----:B------:R-:W-:-:S06]  /*0e70*/  LEA.HI.X R77, R77, R95, R78, 0x2, P0 ;  /* 0x0000005f4d4d7211 */ /* 0x000fcc00000f144e */
[----:B------:R-:W2:Y:S01]  /*0e80*/  LDG.E.128.CONSTANT R76, desc[UR12][R76.64] ;  /* 0x0000000c4c4c7981 */ /* 0x000ea2000c1e9d00 */
[----:B------:R-:W-:-:S03]  /*0e90*/  ISETP.GT.U32.AND P0, PT, R96, 0x7, PT ;  /* 0x000000076000780c */ /* 0x000fc60003f04070 */
[----:B--2---:R4:W-:Y:S10]  /*0ea0*/  STS.128 [R97], R76 ;  /* 0x0000004c61007388 */ /* 0x0049f40000000c00 */
[----:B------:R-:W-:Y:S05]  /*0eb0*/  @P0 BRA `(.L_x_2) ;  /* 0x0000000400140947 */ /* 0x000fea0003800000 */
[----:B------:R-:W-:-:S05]  /*0ec0*/  IADD3 R114, PT, PT, R107, R114, RZ ;  /* 0x000000726b727210 */ /* 0x000fca0007ffe0ff */
[----:B----4-:R-:W-:-:S05]  /*0ed0*/  IMAD R76, R114, R112, R109 ;  /* 0x00000070724c7224 */ /* 0x010fca00078e026d */
        /* <DEDUP_REMOVED lines=9> */
[----:B0-----:R-:W-:-:S05]  /*0f70*/  IMAD R76, R114, R112, R109 ;  /* 0x00000070724c7224 */ /* 0x001fca00078e026d */
        /* <DEDUP_REMOVED lines=38> */
[----:B0-----:R-:W-:-:S04]  /*11e0*/  IADD3 R76, PT, PT, R107, R11, RZ ;  /* 0x0000000b6b4c7210 */ /* 0x001fc80007ffe0ff */
[----:B------:R-:W-:Y:S02]  /*11f0*/  ISETP.GT.U32.AND P0, PT, R76, 0x7, PT ;  /* 0x000000074c00780c */ /* 0x000fe40003f04070 */
[----:B------:R-:W-:-:S11]  /*1200*/  IADD3 R76, PT, PT, R107, R114, RZ ;  /* 0x000000726b4c7210 */ /* 0x000fd60007ffe0ff */
[----:B------:R-:W-:Y:S01]  /*1210*/  @!P0 IADD3 R77, PT, PT, R107, R76, RZ ;  /* 0x0000004c6b4d8210 */ /* 0x000fe20007ffe0ff */
[----:B------:R-:W-:-:S04]  /*1220*/  IMAD R76, R76, R112, R109 ;  /* 0x000000704c4c7224 */ /* 0x000fc800078e026d */
[----:B------:R-:W-:Y:S01]  /*1230*/  @!P0 IMAD R77, R77, R112, R109 ;  /* 0x000000704d4d8224 */ /* 0x000fe200078e026d */
[----:B------:R-:W-:-:S04]  /*1240*/  IADD3 R81, P2, PT, R76, UR7, RZ ;  /* 0x000000074c517c10 */ /* 0x000fc8000ff5e0ff */
[----:B------:R-:W-:Y:S02]  /*1250*/  @!P0 IADD3 R78, P1, PT, R77, UR7, RZ ;  /* 0x000000074d4e8c10 */ /* 0x000fe4000ff3e0ff */
[----:B------:R-:W-:Y:S02]  /*1260*/  LEA.HI.X.SX32 R82, R76, RZ, 0x1, P2 ;  /* 0x000000ff4c527211 */ /* 0x000fe400010f0eff */
[-C--:B------:R-:W-:Y:S02]  /*1270*/  LEA R76, P2, R81, R94.reuse, 0x2 ;  /* 0x0000005e514c7211 */ /* 0x080fe400078410ff */
[----:B------:R-:W-:Y:S02]  /*1280*/  @!P0 LEA.HI.X.SX32 R79, R77, RZ, 0x1, P1 ;  /* 0x000000ff4d4f8211 */ /* 0x000fe400008f0eff */
[----:B------:R-:W-:Y:S02]  /*1290*/  @!P0 LEA R80, P1, R78, R94, 0x2 ;  /* 0x0000005e4e508211 */ /* 0x000fe400078210ff */
[----:B------:R-:W-:-:S02]  /*12a0*/  LEA.HI.X R77, R81, R95, R82, 0x2, P2 ;  /* 0x0000005f514d7211 */ /* 0x000fc400010f1452 */
[----:B------:R-:W-:-:S04]  /*12b0*/  @!P0 LEA.HI.X R81, R78, R95, R79, 0x2, P1 ;  /* 0x0000005f4e518211 */ /* 0x000fc800008f144f */
[----:B------:R-:W2:Y:S04]  /*12c0*/  LDG.E.128.CONSTANT R76, desc[UR12][R76.64] ;  /* 0x0000000c4c4c7981 */ /* 0x000ea8000c1e9d00 */
[----:B------:R-:W3:Y:S01]  /*12d0*/  @!P0 LDG.E.128.CONSTANT R80, desc[UR12][R80.64] ;  /* 0x0000000c50508981 */ /* 0x000ee2000c1e9d00 */
[----:B------:R-:W-:-:S03]  /*12e0*/  @!P0 LEA R84, R107, R92, 0x9 ;  /* 0x0000005c6b548211 */ /* 0x000fc600078e48ff */
[----:B--2---:R0:W-:Y:S04]  /*12f0*/  STS.128 [R92], R76 ;  /* 0x0000004c5c007388 */ /* 0x0041e80000000c00 */
[----:B---3--:R0:W-:Y:S02]  /*1300*/  @!P0 STS.128 [R84], R80 ;  /* 0x0000005054008388 */ /* 0x0081e40000000c00 */
.L_x_2:
[----:B012---:R-:W-:Y:S05]  /*1310*/  BSYNC.RECONVERGENT B0 ;  /* 0x0000000000007941 */ /* 0x007fea0003800200 */
.L_x_1:
[----:B------:R-:W0:Y:S08]  /*1320*/  S2UR UR9, SR_CgaCtaId ;  /* 0x00000000000979c3 */ /* 0x000e300000008800 */
[----:B------:R-:W-:Y:S01]  /*1330*/  BAR.SYNC.DEFER_BLOCKING 0x0 ;  /* 0x0000000000007b1d */ /* 0x000fe20000010000 */
[----:B------:R-:W-:-:S05]  /*1340*/  UIADD3 UR4, UPT, UPT, UR4, 0x8, URZ ;  /* 0x0000000804047890 */ /* 0x000fca000fffe0ff */
[----:B------:R-:W-:Y:S02]  /*1350*/  UMOV UR8, 0x400 ;  /* 0x0000040000087882 */ /* 0x000fe40000000000 */
[----:B------:R-:W-:Y:S02]  /*1360*/  UIADD3 UR10, UPT, UPT, UR8, 0x1000, URZ ;  /* 0x00001000080a7890 */ /* 0x000fe4000fffe0ff */
[----:B0-----:R-:W-:Y:S02]  /*1370*/  ULEA UR8, UR9, UR8, 0x18 ;  /* 0x0000000809087291 */ /* 0x001fe4000f8ec0ff */
[----:B------:R-:W-:-:S04]  /*1380*/  ULEA UR10, UR9, UR10, 0x18 ;  /* 0x0000000a090a7291 */ /* 0x000fc8000f8ec0ff */
[----:B------:R-:W-:Y:S02]  /*1390*/  LEA R95, R3, UR8, 0x5 ;  /* 0x00000008035f7c11 */ /* 0x000fe4000f8e28ff */
[----:B------:R-:W-:-:S03]  /*13a0*/  LEA R94, R0, UR10, 0x5 ;  /* 0x0000000a005e7c11 */ /* 0x000fc6000f8e28ff */
[----:B---34-:R-:W-:Y:S01]  /*13b0*/  LDS.128 R76, [R95] ;  /* 0x000000005f4c7984 */ /* 0x018fe20000000c00 */
[----:B------:R-:W0:Y:S03]  /*13c0*/  LDCU UR8, c[0x0][0x3a0] ;  /* 0x00007400ff0877ac */ /* 0x000e260008000800 */
[----:B------:R-:W1:Y:S04]  /*13d0*/  LDS.128 R80, [R94] ;  /* 0x000000005e507984 */ /* 0x000e680000000c00 */
[----:B------:R-:W2:Y:S04]  /*13e0*/  LDS.128 R84, [R95+0x10] ;  /* 0x000010005f547984 */ /* 0x000ea80000000c00 */
[----:B------:R-:W3:Y:S01]  /*13f0*/  LDS.128 R88, [R94+0x10] ;  /* 0x000010005e587984 */ /* 0x000ee20000000c00 */
[----:B0-----:R-:W-:Y:S01]  /*1400*/  UISETP.GE.AND UP0, UPT, UR4, UR8, UPT ;  /* 0x000000080400728c */ /* 0x001fe2000bf06270 */
[-C--:B-1----:R-:W-:Y:S01]  /*1410*/  FFMA R125, R76, R80.reuse, R64 ;  /* 0x000000504c7d7223 */ /* 0x082fe20000000040 */
[-C--:B------:R-:W-:Y:S01]  /*1420*/  FFMA R114, R77, R80.reuse, R24 ;  /* 0x000000504d727223 */ /* 0x080fe20000000018 */
[-C--:B------:R-:W-:Y:S01]  /*1430*/  FFMA R117, R78, R80.reuse, R68 ;  /* 0x000000504e757223 */ /* 0x080fe20000000044 */
[-C--:B------:R-:W-:Y:S01]  /*1440*/  FFMA R112, R79, R80.reuse, R52 ;  /* 0x000000504f707223 */ /* 0x080fe20000000034 */
[-C--:B--2---:R-:W-:Y:S01]  /*1450*/  FFMA R115, R84, R80.reuse, R40 ;  /* 0x0000005054737223 */ /* 0x084fe20000000028 */
[-C--:B------:R-:W-:Y:S01]  /*1460*/  FFMA R64, R85, R80.reuse, R32 ;  /* 0x0000005055407223 */ /* 0x080fe20000000020 */
[-C--:B------:R-:W-:Y:S01]  /*1470*/  FFMA R113, R86, R80.reuse, R56 ;  /* 0x0000005056717223 */ /* 0x080fe20000000038 */
[----:B------:R-:W-:Y:S01]  /*1480*/  FFMA R40, R87, R80, R16 ;  /* 0x0000005057287223 */ /* 0x000fe20000000010 */
[-C--:B------:R-:W-:Y:S01]  /*1490*/  FFMA R122, R76, R81.reuse, R65 ;  /* 0x000000514c7a7223 */ /* 0x080fe20000000041 */
[-C--:B------:R-:W-:Y:S01]  /*14a0*/  FFMA R116, R78, R81.reuse, R69 ;  /* 0x000000514e747223 */ /* 0x080fe20000000045 */
[CC--:B------:R-:W-:Y:S01]  /*14b0*/  FFMA R118, R79.reuse, R81.reuse, R53 ;  /* 0x000000514f767223 */ /* 0x0c0fe20000000035 */
[-C--:B------:R-:W-:Y:S01]  /*14c0*/  FFMA R80, R84, R81.reuse, R41 ;  /* 0x0000005154507223 */ /* 0x080fe20000000029 */
        /* <DEDUP_REMOVED lines=8> */
[----:B------:R-:W-:Y:S01]  /*1550*/  FFMA R52, R87, R81, R17 ;  /* 0x0000005157347223 */ /* 0x000fe20000000011 */
[-C--:B------:R-:W-:Y:S01]  /*1560*/  FFMA R133, R77, R82.reuse, R26 ;  /* 0x000000524d857223 */ /* 0x080fe2000000001a */
[-C--:B------:R-:W-:Y:S01]  /*1570*/  FFMA R41, R85, R82.reuse, R34 ;  /* 0x0000005255297223 */ /* 0x080fe20000000022 */
[----:B------:R-:W-:Y:S01]  /*1580*/  FFMA R57, R87, R82, R18 ;  /* 0x0000005257397223 */ /* 0x000fe20000000012 */
[-C--:B------:R-:W-:Y:S01]  /*1590*/  FFMA R140, R76, R83.reuse, R67 ;  /* 0x000000534c8c7223 */ /* 0x080fe20000000043 */
[-C--:B------:R-:W-:Y:S01]  /*15a0*/  FFMA R134, R77, R83.reuse, R27 ;  /* 0x000000534d867223 */ /* 0x080fe2000000001b */
[-C--:B------:R-:W-:Y:S01]  /*15b0*/  FFMA R132, R78, R83.reuse, R71 ;  /* 0x000000534e847223 */ /* 0x080fe20000000047 */
[-C--:B------:R-:W-:Y:S01]  /*15c0*/  FFMA R66, R79, R83.reuse, R55 ;  /* 0x000000534f427223 */ /* 0x080fe20000000037 */
[-C--:B------:R-:W-:Y:S01]  /*15d0*/  FFMA R54, R84, R83.reuse, R43 ;  /* 0x0000005354367223 */ /* 0x080fe2000000002b */
[-C--:B------:R-:W-:Y:S01]  /*15e0*/  FFMA R70, R85, R83.reuse, R35 ;  /* 0x0000005355467223 */ /* 0x080fe20000000023 */
[CC--:B------:R-:W-:Y:S01]  /*15f0*/  FFMA R42, R86.reuse, R83.reuse, R59 ;  /* 0x00000053562a7223 */ /* 0x0c0fe2000000003b */
[----:B------:R-:W-:Y:S01]  /*1600*/  FFMA R58, R87, R83, R19 ;  /* 0x00000053573a7223 */ /* 0x000fe20000000013 */
[C---:B---3--:R-:W-:Y:S01]  /*1610*/  FFMA R83, R86.reuse, R88, R20 ;  /* 0x0000005856537223 */ /* 0x048fe20000000014 */
[C---:B------:R-:W-:Y:S01]  /*1620*/  FFMA R82, R86.reuse, R89, R21 ;  /* 0x0000005956527223 */ /* 0x040fe20000000015 */
[C---:B------:R-:W-:Y:S01]  /*1630*/  FFMA R81, R86.reuse, R90, R22 ;  /* 0x0000005a56517223 */ /* 0x040fe20000000016 */
[----:B------:R-:W-:Y:S01]  /*1640*/  FFMA R128, R86, R91, R23 ;  /* 0x0000005b56807223 */ /* 0x000fe20000000017 */
[----:B------:R-:W-:Y:S01]  /*1650*/  LDS.128 R32, [R94+0x210] ;  /* 0x000210005e207984 */ /* 0x000fe20000000c00 */
[C---:B------:R-:W-:Y:S01]  /*1660*/  FFMA R71, R77.reuse, R88, R48 ;  /* 0x000000584d477223 */ /* 0x040fe20000000030 */
[C---:B------:R-:W-:Y:S01]  /*1670*/  FFMA R142, R77.reuse, R89, R49 ;  /* 0x000000594d8e7223 */ /* 0x040fe20000000031 */
[C---:B------:R-:W-:Y:S01]  /*1680*/  FFMA R43, R77.reuse, R90, R50 ;  /* 0x0000005a4d2b7223 */ /* 0x040fe20000000032 */
[----:B------:R-:W0:Y:S01]  /*1690*/  LDS.128 R20, [R95+0x210] ;  /* 0x000210005f147984 */ /* 0x000e220000000c00 */
[-C--:B------:R-:W-:Y:S01]  /*16a0*/  FFMA R144, R77, R91.reuse, R51 ;  /* 0x0000005b4d907223 */ /* 0x080fe20000000033 */
[CC--:B------:R-:W-:Y:S01]  /*16b0*/  FFMA R77, R79.reuse, R88.reuse, R44 ;  /* 0x000000584f4d7223 */ /* 0x0c0fe2000000002c */
[C---:B------:R-:W-:Y:S01]  /*16c0*/  FFMA R139, R76.reuse, R88, R60 ;  /* 0x000000584c8b7223 */ /* 0x040fe2000000003c */
[----:B------:R-:W1:Y:S01]  /*16d0*/  LDS.128 R24, [R95+0x200] ;  /* 0x000200005f187984 */ /* 0x000e620000000c00 */
[C---:B------:R-:W-:Y:S01]  /*16e0*/  FFMA R146, R76.reuse, R91, R63 ;  /* 0x0000005b4c927223 */ /* 0x040fe2000000003f */
[CC--:B------:R-:W-:Y:S01]  /*16f0*/  FFMA R44, R79.reuse, R89.reuse, R45 ;  /* 0x000000594f2c7223 */ /* 0x0c0fe2000000002d */
[CC--:B------:R-:W-:Y:S01]  /*1700*/  FFMA R60, R76.reuse, R89.reuse, R61 ;  /* 0x000000594c3c7223 */ /* 0x0c0fe2000000003d */
[----:B------:R-:W2:Y:S01]  /*1710*/  LDS.128 R16, [R94+0x200] ;  /* 0x000200005e107984 */ /* 0x000ea20000000c00 */
[-C--:B------:R-:W-:Y:S01]  /*1720*/  FFMA R121, R76, R90.reuse, R62 ;  /* 0x0000005a4c797223 */ /* 0x080fe2000000003e */
[CC--:B------:R-:W-:Y:S01]  /*1730*/  FFMA R45, R79.reuse, R90.reuse, R46 ;  /* 0x0000005a4f2d7223 */ /* 0x0c0fe2000000002e */
[----:B------:R-:W-:Y:S01]  /*1740*/  FFMA R63, R84, R90, R38 ;  /* 0x0000005a543f7223 */ /* 0x000fe20000000026 */
[C---:B------:R-:W-:Y:S01]  /*1750*/  FFMA R76, R78.reuse, R89, R73 ;  /* 0x000000594e4c7223 */ /* 0x040fe20000000049 */
[-C--:B------:R-:W-:Y:S01]  /*1760*/  FFMA R46, R79, R91.reuse, R47 ;  /* 0x0000005b4f2e7223 */ /* 0x080fe2000000002f */
[C---:B------:R-:W-:Y:S01]  /*1770*/  FFMA R137, R78.reuse, R88, R72 ;  /* 0x000000584e897223 */ /* 0x040fe20000000048 */
[CC--:B------:R-:W-:Y:S01]  /*1780*/  FFMA R135, R78.reuse, R90.reuse, R74 ;  /* 0x0000005a4e877223 */ /* 0x0c0fe2000000004a */
[-C--:B------:R-:W-:Y:S01]  /*1790*/  FFMA R78, R78, R91.reuse, R75 ;  /* 0x0000005b4e4e7223 */ /* 0x080fe2000000004b */
[C---:B------:R-:W-:Y:S01]  /*17a0*/  FFMA R138, R84.reuse, R91, R39 ;  /* 0x0000005b548a7223 */ /* 0x040fe20000000027 */
[C---:B------:R-:W-:Y:S01]  /*17b0*/  FFMA R55, R85.reuse, R90, R30 ;  /* 0x0000005a55377223 */ /* 0x040fe2000000001e */
[CC--:B------:R-:W-:Y:S01]  /*17c0*/  FFMA R47, R84.reuse, R88.reuse, R36 ;  /* 0x00000058542f7223 */ /* 0x0c0fe20000000024 */
[-C--:B------:R-:W-:Y:S01]  /*17d0*/  FFMA R136, R84, R89.reuse, R37 ;  /* 0x0000005954887223 */ /* 0x080fe20000000025 */
[CC--:B------:R-:W-:Y:S01]  /*17e0*/  FFMA R131, R85.reuse, R88.reuse, R28 ;  /* 0x0000005855837223 */ /* 0x0c0fe2000000001c */
[C---:B------:R-:W-:Y:S01]  /*17f0*/  FFMA R84, R85.reuse, R89, R29 ;  /* 0x0000005955547223 */ /* 0x040fe2000000001d */
[----:B------:R-:W-:Y:S01]  /*1800*/  FFMA R130, R85, R91, R31 ;  /* 0x0000005b55827223 */ /* 0x000fe2000000001f */
[C---:B------:R-:W-:Y:S01]  /*1810*/  FFMA R127, R87.reuse, R88, R12 ;  /* 0x00000058577f7223 */ /* 0x040fe2000000000c */
[C---:B------:R-:W-:Y:S01]  /*1820*/  FFMA R124, R87.reuse, R89, R13 ;  /* 0x00000059577c7223 */ /* 0x040fe2000000000d */
[C---:B------:R-:W-:Y:S01]  /*1830*/  FFMA R59, R87.reuse, R90, R14 ;  /* 0x0000005a573b7223 */ /* 0x040fe2000000000e */
[----:B------:R-:W-:Y:S01]  /*1840*/  FFMA R126, R87, R91, R15 ;  /* 0x0000005b577e7223 */ /* 0x000fe2000000000f */
[----:B------:R-:W-:Y:S04]  /*1850*/  LDS.128 R28, [R95+0x400] ;  /* 0x000400005f1c7984 */ /* 0x000fe80000000c00 */
[----:B------:R-:W3:Y:S01]  /*1860*/  LDS.128 R12, [R94+0x410] ;  /* 0x000410005e0c7984 */ /* 0x000ee20000000c00 */
[CC--:B0-----:R-:W-:Y:S01]  /*1870*/  FFMA R39, R20.reuse, R34.reuse, R63 ;  /* 0x0000002214277223 */ /* 0x0c1fe2000000003f */
[C---:B------:R-:W-:Y:S01]  /*1880*/  FFMA R85, R21.reuse, R34, R55 ;  /* 0x0000002215557223 */ /* 0x040fe20000000037 */
[-C--:B------:R-:W-:Y:S01]  /*1890*/  FFMA R86, R21, R33.reuse, R84 ;  /* 0x0000002115567223 */ /* 0x080fe20000000054 */
[----:B------:R-:W-:Y:S01]  /*18a0*/  FFMA R47, R20, R32, R47 ;  /* 0x00000020142f7223 */ /* 0x000fe2000000002f */
[----:B-1----:R-:W-:Y:S01]  /*18b0*/  FFMA R74, R26, R33, R76 ;  /* 0x000000211a4a7223 */ /* 0x002fe2000000004c */
[----:B------:R-:W-:Y:S01]  /*18c0*/  FFMA R36, R27, R35, R46 ;  /* 0x000000231b247223 */ /* 0x000fe2000000002e */
[C---:B------:R-:W-:Y:S01]  /*18d0*/  FFMA R62, R24.reuse, R33, R60 ;  /* 0x00000021183e7223 */ /* 0x040fe2000000003c */
[C---:B------:R-:W-:Y:S01]  /*18e0*/  FFMA R49, R24.reuse, R34, R121 ;  /* 0x0000002218317223 */ /* 0x040fe20000000079 */
[----:B--2---:R-:W-:Y:S01]  /*18f0*/  FFMA R67, R24, R18, R119 ;  /* 0x0000001218437223 */ /* 0x004fe20000000077 */
[----:B------:R-:W-:Y:S01]  /*1900*/  FFMA R48, R25, R16, R114 ;  /* 0x0000001019307223 */ /* 0x000fe20000000072 */
[----:B------:R-:W-:Y:S01]  /*1910*/  FFMA R63, R21, R18, R41 ;  /* 0x00000012153f7223 */ /* 0x000fe20000000029 */
[-C--:B------:R-:W-:Y:S01]  /*1920*/  FFMA R119, R25, R17.reuse, R120 ;  /* 0x0000001119777223 */ /* 0x080fe20000000078 */
[----:B------:R-:W-:Y:S01]  /*1930*/  FFMA R114, R26, R17, R116 ;  /* 0x000000111a727223 */ /* 0x000fe20000000074 */
[-C--:B------:R-:W-:Y:S01]  /*1940*/  FFMA R76, R27, R16.reuse, R112 ;  /* 0x000000101b4c7223 */ /* 0x080fe20000000070 */
[----:B------:R-:W-:Y:S01]  /*1950*/  FFMA R46, R20, R19, R54 ;  /* 0x00000013142e7223 */ /* 0x000fe20000000036 */
[----:B------:R-:W-:Y:S01]  /*1960*/  FFMA R41, R22, R16, R113 ;  /* 0x0000001016297223 */ /* 0x000fe20000000071 */
[----:B------:R-:W-:Y:S01]  /*1970*/  FFMA R123, R24, R17, R122 ;  /* 0x00000011187b7223 */ /* 0x000fe2000000007a */
[C---:B------:R-:W-:Y:S01]  /*1980*/  FFMA R89, R25.reuse, R32, R71 ;  /* 0x0000002019597223 */ /* 0x040fe20000000047 */
[-C--:B------:R-:W-:Y:S01]  /*1990*/  FFMA R51, R25, R34.reuse, R43 ;  /* 0x0000002219337223 */ /* 0x080fe2000000002b */
[----:B------:R-:W-:Y:S01]  /*19a0*/  FFMA R116, R26, R35, R78 ;  /* 0x000000231a747223 */ /* 0x000fe2000000004e */
[C---:B------:R-:W-:Y:S01]  /*19b0*/  FFMA R120, R27.reuse, R19, R66 ;  /* 0x000000131b787223 */ /* 0x040fe20000000042 */
[C---:B------:R-:W-:Y:S01]  /*19c0*/  FFMA R112, R27.reuse, R33, R44 ;  /* 0x000000211b707223 */ /* 0x040fe2000000002c */
[----:B------:R-:W-:Y:S01]  /*19d0*/  FFMA R87, R27, R34, R45 ;  /* 0x000000221b577223 */ /* 0x000fe2000000002d */
[----:B------:R-:W-:Y:S01]  /*19e0*/  FFMA R54, R22, R17, R56 ;  /* 0x0000001116367223 */ /* 0x000fe20000000038 */
[-C--:B------:R-:W-:Y:S01]  /*19f0*/  FFMA R113, R23, R16.reuse, R40 ;  /* 0x0000001017717223 */ /* 0x080fe20000000028 */
[C---:B------:R-:W-:Y:S01]  /*1a00*/  FFMA R125, R24.reuse, R16, R125 ;  /* 0x00000010187d7223 */ /* 0x040fe2000000007d */
[C---:B------:R-:W-:Y:S01]  /*1a10*/  FFMA R122, R24.reuse, R19, R140 ;  /* 0x00000013187a7223 */ /* 0x040fe2000000008c */
[C---:B------:R-:W-:Y:S01]  /*1a20*/  FFMA R61, R24.reuse, R32, R139 ;  /* 0x00000020183d7223 */ /* 0x040fe2000000008b */
[----:B------:R-:W-:Y:S01]  /*1a30*/  FFMA R121, R24, R35, R146 ;  /* 0x0000002318797223 */ /* 0x000fe20000000092 */
[C---:B------:R-:W-:Y:S01]  /*1a40*/  FFMA R91, R25.reuse, R18, R133 ;  /* 0x00000012195b7223 */ /* 0x040fe20000000085 */
[C---:B------:R-:W-:Y:S01]  /*1a50*/  FFMA R60, R25.reuse, R19, R134 ;  /* 0x00000013193c7223 */ /* 0x040fe20000000086 */
[C---:B------:R-:W-:Y:S01]  /*1a60*/  FFMA R50, R25.reuse, R33, R142 ;  /* 0x0000002119327223 */ /* 0x040fe2000000008e */
[----:B------:R-:W-:Y:S01]  /*1a70*/  FFMA R72, R25, R35, R144 ;  /* 0x0000002319487223 */ /* 0x000fe20000000090 */
[C---:B------:R-:W-:Y:S01]  /*1a80*/  FFMA R43, R26.reuse, R16, R117 ;  /* 0x000000101a2b7223 */ /* 0x040fe20000000075 */
[C---:B------:R-:W-:Y:S01]  /*1a90*/  FFMA R71, R26.reuse, R18, R129 ;  /* 0x000000121a477223 */ /* 0x040fe20000000081 */
[C---:B------:R-:W-:Y:S01]  /*1aa0*/  FFMA R90, R26.reuse, R19, R132 ;  /* 0x000000131a5a7223 */ /* 0x040fe20000000084 */
[C---:B------:R-:W-:Y:S01]  /*1ab0*/  FFMA R73, R26.reuse, R32, R137 ;  /* 0x000000201a497223 */ /* 0x040fe20000000089 */
[----:B------:R-:W-:Y:S01]  /*1ac0*/  FFMA R75, R26, R34, R135 ;  /* 0x000000221a4b7223 */ /* 0x000fe20000000087 */
[CC--:B------:R-:W-:Y:S01]  /*1ad0*/  FFMA R78, R27.reuse, R17.reuse, R118 ;  /* 0x000000111b4e7223 */ /* 0x0c0fe20000000076 */
[C---:B------:R-:W-:Y:S01]  /*1ae0*/  FFMA R79, R27.reuse, R18, R69 ;  /* 0x000000121b4f7223 */ /* 0x040fe20000000045 */
[----:B------:R-:W-:Y:S01]  /*1af0*/  FFMA R77, R27, R32, R77 ;  /* 0x000000201b4d7223 */ /* 0x000fe2000000004d */
[C---:B------:R-:W-:Y:S01]  /*1b00*/  FFMA R37, R20.reuse, R16, R115 ;  /* 0x0000001014257223 */ /* 0x040fe20000000073 */
[CC--:B------:R-:W-:Y:S01]  /*1b10*/  FFMA R44, R20.reuse, R17.reuse, R80 ;  /* 0x00000011142c7223 */ /* 0x0c0fe20000000050 */
[----:B------:R-:W-:Y:S01]  /*1b20*/  FFMA R45, R20, R18, R65 ;  /* 0x00000012142d7223 */ /* 0x000fe20000000041 */
[C---:B------:R-:W-:Y:S01]  /*1b30*/  FFMA R66, R21.reuse, R16, R64 ;  /* 0x0000001015427223 */ /* 0x040fe20000000040 */
[C---:B------:R-:W-:Y:S01]  /*1b40*/  FFMA R68, R21.reuse, R17, R68 ;  /* 0x0000001115447223 */ /* 0x040fe20000000044 */
[-C--:B------:R-:W-:Y:S01]  /*1b50*/  FFMA R70, R21, R19.reuse, R70 ;  /* 0x0000001315467223 */ /* 0x080fe20000000046 */
[CC--:B------:R-:W-:Y:S01]  /*1b60*/  FFMA R53, R22.reuse, R18.reuse, R53 ;  /* 0x0000001216357223 */ /* 0x0c0fe20000000035 */
[----:B------:R-:W-:Y:S01]  /*1b70*/  FFMA R56, R22, R19, R42 ;  /* 0x0000001316387223 */ /* 0x000fe2000000002a */
[C---:B------:R-:W-:Y:S01]  /*1b80*/  FFMA R40, R23.reuse, R17, R52 ;  /* 0x0000001117287223 */ /* 0x040fe20000000034 */
[C---:B------:R-:W-:Y:S01]  /*1b90*/  FFMA R55, R23.reuse, R18, R57 ;  /* 0x0000001217377223 */ /* 0x040fe20000000039 */
[C---:B------:R-:W-:Y:S01]  /*1ba0*/  FFMA R58, R23.reuse, R19, R58 ;  /* 0x00000013173a7223 */ /* 0x040fe2000000003a */
[----:B------:R-:W0:Y:S01]  /*1bb0*/  LDS.128 R24, [R94+0x400] ;  /* 0x000400005e187984 */ /* 0x000e220000000c00 */
[CC--:B------:R-:W-:Y:S01]  /*1bc0*/  FFMA R52, R23.reuse, R33.reuse, R124 ;  /* 0x0000002117347223 */ /* 0x0c0fe2000000007c */
[----:B------:R-:W-:Y:S01]  /*1bd0*/  FFMA R57, R23, R34, R59 ;  /* 0x0000002217397223 */ /* 0x000fe2000000003b */
[C---:B------:R-:W-:Y:S01]  /*1be0*/  FFMA R38, R20.reuse, R33, R136 ;  /* 0x0000002114267223 */ /* 0x040fe20000000088 */
[----:B------:R-:W1:Y:S01]  /*1bf0*/  LDS.128 R16, [R95+0x410] ;  /* 0x000410005f107984 */ /* 0x000e620000000c00 */
[-C--:B------:R-:W-:Y:S01]  /*1c00*/  FFMA R88, R20, R35.reuse, R138 ;  /* 0x0000002314587223 */ /* 0x080fe2000000008a */
[CC--:B------:R-:W-:Y:S01]  /*1c10*/  FFMA R69, R21.reuse, R32.reuse, R131 ;  /* 0x0000002015457223 */ /* 0x0c0fe20000000083 */
[----:B------:R-:W-:Y:S01]  /*1c20*/  FFMA R84, R21, R35, R130 ;  /* 0x0000002315547223 */ /* 0x000fe20000000082 */
[C---:B------:R-:W-:Y:S01]  /*1c30*/  FFMA R83, R22.reuse, R32, R83 ;  /* 0x0000002016537223 */ /* 0x040fe20000000053 */
[C---:B------:R-:W-:Y:S01]  /*1c40*/  FFMA R82, R22.reuse, R33, R82 ;  /* 0x0000002116527223 */ /* 0x040fe20000000052 */
[C---:B------:R-:W-:Y:S01]  /*1c50*/  FFMA R81, R22.reuse, R34, R81 ;  /* 0x0000002216517223 */ /* 0x040fe20000000051 */
[-C--:B------:R-:W-:Y:S01]  /*1c60*/  FFMA R80, R22, R35.reuse, R128 ;  /* 0x0000002316507223 */ /* 0x080fe20000000080 */
[C---:B------:R-:W-:Y:S01]  /*1c70*/  FFMA R65, R23.reuse, R32, R127 ;  /* 0x0000002017417223 */ /* 0x040fe2000000007f */
[----:B------:R-:W-:Y:S01]  /*1c80*/  FFMA R64, R23, R35, R126 ;  /* 0x0000002317407223 */ /* 0x000fe2000000007e */
[C---:B---3--:R-:W-:Y:S01]  /*1c90*/  FFMA R61, R28.reuse, R12, R61 ;  /* 0x0000000c1c3d7223 */ /* 0x048fe2000000003d */
        /* <DEDUP_REMOVED lines=15> */
[----:B------:R-:W-:Y:S04]  /*1d90*/  LDS.128 R32, [R95+0x600] ;  /* 0x000600005f207984 */ /* 0x000fe80000000c00 */
[----:B------:R-:W2:Y:S01]  /*1da0*/  LDS.128 R20, [R94+0x610] ;  /* 0x000610005e147984 */ /* 0x000ea20000000c00 */
[C---:B0-----:R-:W-:Y:S01]  /*1db0*/  FFMA R59, R28.reuse, R24, R125 ;  /* 0x000000181c3b7223 */ /* 0x041fe2000000007d */
        /* <DEDUP_REMOVED lines=15> */
[C---:B-1----:R-:W-:Y:S01]  /*1eb0*/  FFMA R37, R16.reuse, R24, R37 ;  /* 0x0000001810257223 */ /* 0x042fe20000000025 */
        /* <DEDUP_REMOVED lines=15> */
[----:B------:R-:W0:Y:S01]  /*1fb0*/  LDS.128 R28, [R94+0x600] ;  /* 0x000600005e1c7984 */ /* 0x000e220000000c00 */
[C---:B------:R-:W-:Y:S01]  /*1fc0*/  FFMA R47, R16.reuse, R12, R47 ;  /* 0x0000000c102f7223 */ /* 0x040fe2000000002f */
[C---:B------:R-:W-:Y:S01]  /*1fd0*/  FFMA R38, R16.reuse, R13, R38 ;  /* 0x0000000d10267223 */ /* 0x040fe20000000026 */
[C---:B------:R-:W-:Y:S01]  /*1fe0*/  FFMA R39, R16.reuse, R14, R39 ;  /* 0x0000000e10277223 */ /* 0x040fe20000000027 */
[----:B------:R-:W1:Y:S01]  /*1ff0*/  LDS.128 R24, [R95+0x610] ;  /* 0x000610005f187984 */ /* 0x000e620000000c00 */
        /* <DEDUP_REMOVED lines=13> */
[C---:B--2---:R-:W-:Y:S01]  /*20d0*/  FFMA R61, R32.reuse, R20, R61 ;  /* 0x00000014203d7223 */ /* 0x044fe2000000003d */
        /* <DEDUP_REMOVED lines=136> */
[----:B------:R-:W-:Y:S01]  /*2960*/  LDS.128 R12, [R95+0xc00] ;  /* 0x000c00005f0c7984 */ /* 0x000fe20000000c00 */
[C---:B------:R-:W-:Y:S01]  /*2970*/  FFMA R124, R20.reuse, R25, R124 ;  /* 0x00000019147c7223 */ /* 0x040fe2000000007c */
[C---:B------:R-:W-:Y:S01]  /*2980*/  FFMA R67, R20.reuse, R26, R67 ;  /* 0x0000001a14437223 */ /* 0x040fe20000000043 */
[----:B------:R-:W-:Y:S01]  /*2990*/  FFMA R122, R20, R27, R122 ;  /* 0x0000001b147a7223 */ /* 0x000fe2000000007a */
[----:B------:R-:W2:Y:S01]  /*29a0*/  LDS.128 R28, [R94+0xc00] ;  /* 0x000c00005e1c7984 */ /* 0x000ea20000000c00 */
        /* <DEDUP_REMOVED lines=12> */
[C---:B0-----:R-:W-:Y:S01]  /*2a70*/  FFMA R61, R20.reuse, R16, R61 ;  /* 0x00000010143d7223 */ /* 0x041fe2000000003d */
[C---:B------:R-:W-:Y:S01]  /*2a80*/  FFMA R62, R20.reuse, R17, R62 ;  /* 0x00000011143e7223 */ /* 0x040fe2000000003e */
[C---:B------:R-:W-:Y:S01]  /*2a90*/  FFMA R49, R20.reuse, R18, R49 ;  /* 0x0000001214317223 */ /* 0x040fe20000000031 */
[----:B------:R-:W-:Y:S01]  /*2aa0*/  FFMA R118, R20, R19, R118 ;  /* 0x0000001314767223 */ /* 0x000fe20000000076 */
[C---:B-1----:R-:W-:Y:S01]  /*2ab0*/  FFMA R37, R32.reuse, R24, R37 ;  /* 0x0000001820257223 */ /* 0x042fe20000000025 */
[C---:B------:R-:W-:Y:S01]  /*2ac0*/  FFMA R44, R32.reuse, R25, R44 ;  /* 0x00000019202c7223 */ /* 0x040fe2000000002c */
[C---:B------:R-:W-:Y:S01]  /*2ad0*/  FFMA R45, R32.reuse, R26, R45 ;  /* 0x0000001a202d7223 */ /* 0x040fe2000000002d */
[C---:B------:R-:W-:Y:S01]  /*2ae0*/  FFMA R46, R32.reuse, R27, R46 ;  /* 0x0000001b202e7223 */ /* 0x040fe2000000002e */
        /* <DEDUP_REMOVED lines=38> */
[C---:B--2---:R-:W-:Y:S01]  /*2d50*/  FFMA R35, R12.reuse, R30, R67 ;  /* 0x0000001e0c237223 */ /* 0x044fe20000000043 */
[----:B------:R-:W-:Y:S01]  /*2d60*/  FFMA R67, R12, R31, R122 ;  /* 0x0000001f0c437223 */ /* 0x000fe2000000007a */
[C---:B------:R-:W-:Y:S01]  /*2d70*/  FFMA R83, R34.reuse, R16, R83 ;  /* 0x0000001022537223 */ /* 0x040fe20000000053 */
[C---:B------:R-:W-:Y:S01]  /*2d80*/  FFMA R82, R34.reuse, R17, R82 ;  /* 0x0000001122527223 */ /* 0x040fe20000000052 */
[C---:B------:R-:W-:Y:S01]  /*2d90*/  FFMA R81, R34.reuse, R18, R81 ;  /* 0x0000001222517223 */ /* 0x040fe20000000051 */
[----:B------:R-:W-:Y:S01]  /*2da0*/  FFMA R80, R34, R19, R80 ;  /* 0x0000001322507223 */ /* 0x000fe20000000050 */
[C---:B------:R-:W-:Y:S01]  /*2db0*/  FFMA R122, R13.reuse, R28, R48 ;  /* 0x0000001c0d7a7223 */ /* 0x040fe20000000030 */
[----:B------:R-:W-:Y:S01]  /*2dc0*/  FFMA R34, R13, R30, R91 ;  /* 0x0000001e0d227223 */ /* 0x000fe2000000005b */
[-C--:B------:R-:W-:Y:S01]  /*2dd0*/  FFMA R65, R12, R29.reuse, R124 ;  /* 0x0000001d0c417223 */ /* 0x080fe2000000007c */
[C---:B------:R-:W-:Y:S01]  /*2de0*/  FFMA R136, R15.reuse, R28, R76 ;  /* 0x0000001c0f887223 */ /* 0x040fe2000000004c */
[CC--:B------:R-:W-:Y:S01]  /*2df0*/  FFMA R130, R15.reuse, R29.reuse, R78 ;  /* 0x0000001d0f827223 */ /* 0x0c0fe2000000004e */
[----:B------:R-:W-:Y:S01]  /*2e00*/  FFMA R124, R15, R30, R79 ;  /* 0x0000001e0f7c7223 */ /* 0x000fe2000000004f */
[----:B------:R-:W-:Y:S01]  /*2e10*/  LDS.128 R16, [R94+0xe00] ;  /* 0x000e00005e107984 */ /* 0x000fe20000000c00 */
[C---:B------:R-:W-:Y:S01]  /*2e20*/  FFMA R113, R14.reuse, R28, R43 ;  /* 0x0000001c0e717223 */ /* 0x040fe2000000002b */
[----:B------:R-:W-:Y:S01]  /*2e30*/  FFMA R43, R14, R30, R71 ;  /* 0x0000001e0e2b7223 */ /* 0x000fe20000000047 */
[----:B------:R-:W-:Y:S01]  /*2e40*/  FFMA R59, R12, R28, R59 ;  /* 0x0000001c0c3b7223 */ /* 0x000fe2000000003b */
[C---:B------:R-:W-:Y:S01]  /*2e50*/  FFMA R42, R13.reuse, R29, R42 ;  /* 0x0000001d0d2a7223 */ /* 0x040fe2000000002a */
[-C--:B------:R-:W-:Y:S01]  /*2e60*/  FFMA R60, R13, R31.reuse, R60 ;  /* 0x0000001f0d3c7223 */ /* 0x080fe2000000003c */
[CC--:B------:R-:W-:Y:S01]  /*2e70*/  FFMA R71, R14.reuse, R31.reuse, R90 ;  /* 0x0000001f0e477223 */ /* 0x0c0fe2000000005a */
[----:B------:R-:W-:Y:S01]  /*2e80*/  FFMA R120, R15, R31, R120 ;  /* 0x0000001f0f787223 */ /* 0x000fe20000000078 */
[-C--:B0-----:R-:W-:Y:S01]  /*2e90*/  FFMA R48, R13, R20.reuse, R89 ;  /* 0x000000140d307223 */ /* 0x081fe20000000059 */
[-C--:B------:R-:W-:Y:S01]  /*2ea0*/  FFMA R89, R14, R29.reuse, R114 ;  /* 0x0000001d0e597223 */ /* 0x080fe20000000072 */
[-C--:B------:R-:W-:Y:S01]  /*2eb0*/  FFMA R114, R15, R20.reuse, R77 ;  /* 0x000000140f727223 */ /* 0x080fe2000000004d */
[----:B------:R-:W-:Y:S01]  /*2ec0*/  FFMA R61, R12, R20, R61 ;  /* 0x000000140c3d7223 */ /* 0x000fe2000000003d */
[C---:B-1----:R-:W-:Y:S01]  /*2ed0*/  FFMA R119, R24.reuse, R28, R37 ;  /* 0x0000001c18777223 */ /* 0x042fe20000000025 */
[C---:B------:R-:W-:Y:S01]  /*2ee0*/  FFMA R117, R24.reuse, R29, R44 ;  /* 0x0000001d18757223 */ /* 0x040fe2000000002c */
[C---:B------:R-:W-:Y:S01]  /*2ef0*/  FFMA R115, R24.reuse, R30, R45 ;  /* 0x0000001e18737223 */ /* 0x040fe2000000002d */
[C---:B------:R-:W-:Y:S01]  /*2f00*/  FFMA R91, R24.reuse, R31, R46 ;  /* 0x0000001f185b7223 */ /* 0x040fe2000000002e */
[----:B------:R-:W-:Y:S01]  /*2f10*/  FFMA R37, R24, R20, R47 ;  /* 0x0000001418257223 */ /* 0x000fe2000000002f */
[----:B------:R-:W-:Y:S01]  /*2f20*/  LDS.128 R76, [R94+0xe10] ;  /* 0x000e10005e4c7984 */ /* 0x000fe20000000c00 */
[C---:B------:R-:W-:Y:S01]  /*2f30*/  FFMA R62, R12.reuse, R21, R62 ;  /* 0x000000150c3e7223 */ /* 0x040fe2000000003e */
[CC--:B------:R-:W-:Y:S01]  /*2f40*/  FFMA R49, R12.reuse, R22.reuse, R49 ;  /* 0x000000160c317223 */ /* 0x0c0fe20000000031 */
[----:B------:R-:W-:Y:S01]  /*2f50*/  FFMA R118, R12, R23, R118 ;  /* 0x000000170c767223 */ /* 0x000fe20000000076 */
[----:B------:R-:W0:Y:S01]  /*2f60*/  LDS.128 R44, [R95+0xe00] ;  /* 0x000e00005f2c7984 */ /* 0x000e220000000c00 */
[C---:B------:R-:W-:Y:S01]  /*2f70*/  FFMA R50, R13.reuse, R21, R50 ;  /* 0x000000150d327223 */ /* 0x040fe20000000032 */
[C---:B------:R-:W-:Y:S01]  /*2f80*/  FFMA R51, R13.reuse, R22, R51 ;  /* 0x000000160d337223 */ /* 0x040fe20000000033 */
[----:B------:R-:W-:Y:S01]  /*2f90*/  FFMA R72, R13, R23, R72 ;  /* 0x000000170d487223 */ /* 0x000fe20000000048 */
[C---:B------:R-:W-:Y:S01]  /*2fa0*/  FFMA R73, R14.reuse, R20, R73 ;  /* 0x000000140e497223 */ /* 0x040fe20000000049 */
[C---:B------:R-:W-:Y:S01]  /*2fb0*/  FFMA R74, R14.reuse, R21, R74 ;  /* 0x000000150e4a7223 */ /* 0x040fe2000000004a */
[CC--:B------:R-:W-:Y:S01]  /*2fc0*/  FFMA R75, R14.reuse, R22.reuse, R75 ;  /* 0x000000160e4b7223 */ /* 0x0c0fe2000000004b */
[----:B------:R-:W-:Y:S01]  /*2fd0*/  FFMA R116, R14, R23, R116 ;  /* 0x000000170e747223 */ /* 0x000fe20000000074 */
[C---:B------:R-:W-:Y:S01]  /*2fe0*/  FFMA R112, R15.reuse, R21, R112 ;  /* 0x000000150f707223 */ /* 0x040fe20000000070 */
[C---:B------:R-:W-:Y:S01]  /*2ff0*/  FFMA R87, R15.reuse, R22, R87 ;  /* 0x000000160f577223 */ /* 0x040fe20000000057 */
[----:B------:R-:W-:Y:S01]  /*3000*/  FFMA R36, R15, R23, R36 ;  /* 0x000000170f247223 */ /* 0x000fe20000000024 */
[C---:B------:R-:W-:Y:S01]  /*3010*/  FFMA R138, R25.reuse, R30, R63 ;  /* 0x0000001e198a7223 */ /* 0x040fe2000000003f */
[----:B------:R1:W2:Y:S01]  /*3020*/  LDS.128 R12, [R95+0xe10] ;  /* 0x000e10005f0c7984 */ /* 0x0002a20000000c00 */
[C---:B------:R-:W-:Y:S01]  /*3030*/  FFMA R123, R26.reuse, R29, R54 ;  /* 0x0000001d1a7b7223 */ /* 0x040fe20000000036 */
[-C--:B------:R-:W-:Y:S01]  /*3040*/  FFMA R140, R25, R28.reuse, R66 ;  /* 0x0000001c198c7223 */ /* 0x080fe20000000042 */
        /* <DEDUP_REMOVED lines=11> */
[C---:B------:R-:W-:Y:S01]  /*3100*/  FFMA R126, R27.reuse, R20, R33 ;  /* 0x000000141b7e7223 */ /* 0x040fe20000000021 */
[C---:B------:R-:W-:Y:S01]  /*3110*/  FFMA R128, R27.reuse, R21, R52 ;  /* 0x000000151b807223 */ /* 0x040fe20000000034 */
[C---:B-1----:R-:W-:Y:S01]  /*3120*/  FFMA R95, R27.reuse, R22, R57 ;  /* 0x000000161b5f7223 */ /* 0x042fe20000000039 */
[----:B------:R-:W-:Y:S01]  /*3130*/  FFMA R132, R27, R23, R64 ;  /* 0x000000171b847223 */ /* 0x000fe20000000040 */
[C---:B------:R-:W-:Y:S01]  /*3140*/  FFMA R66, R25.reuse, R29, R68 ;  /* 0x0000001d19427223 */ /* 0x040fe20000000044 */
[C---:B------:R-:W-:Y:S01]  /*3150*/  FFMA R134, R25.reuse, R31, R70 ;  /* 0x0000001f19867223 */ /* 0x040fe20000000046 */
[C---:B------:R-:W-:Y:S01]  /*3160*/  FFMA R90, R25.reuse, R20, R69 ;  /* 0x00000014195a7223 */ /* 0x040fe20000000045 */
[C---:B------:R-:W-:Y:S01]  /*3170*/  FFMA R86, R25.reuse, R21, R86 ;  /* 0x0000001519567223 */ /* 0x040fe20000000056 */
[CC--:B------:R-:W-:Y:S01]  /*3180*/  FFMA R85, R25.reuse, R22.reuse, R85 ;  /* 0x0000001619557223 */ /* 0x0c0fe20000000055 */
[----:B------:R-:W-:Y:S01]  /*3190*/  FFMA R84, R25, R23, R84 ;  /* 0x0000001719547223 */ /* 0x000fe20000000054 */
[C---:B------:R-:W-:Y:S01]  /*31a0*/  FFMA R38, R24.reuse, R21, R38 ;  /* 0x0000001518267223 */ /* 0x040fe20000000026 */
[C---:B------:R-:W-:Y:S01]  /*31b0*/  FFMA R39, R24.reuse, R22, R39 ;  /* 0x0000001618277223 */ /* 0x040fe20000000027 */
[----:B------:R-:W-:Y:S01]  /*31c0*/  FFMA R88, R24, R23, R88 ;  /* 0x0000001718587223 */ /* 0x000fe20000000058 */
[C---:B0-----:R-:W-:Y:S01]  /*31d0*/  FFMA R27, R45.reuse, R19, R60 ;  /* 0x000000132d1b7223 */ /* 0x041fe2000000003c */
[C---:B------:R-:W-:Y:S01]  /*31e0*/  FFMA R60, R44.reuse, R76, R61 ;  /* 0x0000004c2c3c7223 */ /* 0x040fe2000000003d */
[CC--:B------:R-:W-:Y:S01]  /*31f0*/  FFMA R61, R44.reuse, R77.reuse, R62 ;  /* 0x0000004d2c3d7223 */ /* 0x0c0fe2000000003e */
[-C--:B------:R-:W-:Y:S01]  /*3200*/  FFMA R62, R44, R78.reuse, R49 ;  /* 0x0000004e2c3e7223 */ /* 0x080fe20000000031 */
[C---:B------:R-:W-:Y:S01]  /*3210*/  FFMA R49, R45.reuse, R77, R50 ;  /* 0x0000004d2d317223 */ /* 0x040fe20000000032 */
[C---:B------:R-:W-:Y:S01]  /*3220*/  FFMA R50, R45.reuse, R78, R51 ;  /* 0x0000004e2d327223 */ /* 0x040fe20000000033 */
[C---:B------:R-:W-:Y:S01]  /*3230*/  FFMA R51, R45.reuse, R79, R72 ;  /* 0x0000004f2d337223 */ /* 0x040fe20000000048 */
[----:B------:R-:W-:Y:S01]  /*3240*/  FFMA R72, R46, R76, R73 ;  /* 0x0000004c2e487223 */ /* 0x000fe20000000049 */
[CC--:B------:R-:W-:Y:S01]  /*3250*/  FFMA R64, R44.reuse, R16.reuse, R59 ;  /* 0x000000102c407223 */ /* 0x0c0fe2000000003b */
[-C--:B------:R-:W-:Y:S01]  /*3260*/  FFMA R65, R44, R17.reuse, R65 ;  /* 0x000000112c417223 */ /* 0x080fe20000000041 */
[-C--:B------:R-:W-:Y:S01]  /*3270*/  FFMA R25, R45, R17.reuse, R42 ;  /* 0x000000112d197223 */ /* 0x080fe2000000002a */
[-C--:B------:R-:W-:Y:S01]  /*3280*/  FFMA R69, R46, R17.reuse, R89 ;  /* 0x000000112e457223 */ /* 0x080fe20000000059 */
[-C--:B--2---:R-:W-:Y:S01]  /*3290*/  FFMA R56, R14, R16.reuse, R41 ;  /* 0x000000100e387223 */ /* 0x084fe20000000029 */
[-C--:B------:R-:W-:Y:S01]  /*32a0*/  FFMA R53, R47, R17.reuse, R130 ;  /* 0x000000112f357223 */ /* 0x080fe20000000082 */
[-C--:B------:R-:W-:Y:S01]  /*32b0*/  FFMA R41, R12, R17.reuse, R117 ;  /* 0x000000110c297223 */ /* 0x080fe20000000075 */
[-C--:B------:R-:W-:Y:S01]  /*32c0*/  FFMA R33, R13, R17.reuse, R66 ;  /* 0x000000110d217223 */ /* 0x080fe20000000042 */
[----:B------:R-:W-:Y:S01]  /*32d0*/  FFMA R57, R14, R17, R123 ;  /* 0x000000110e397223 */ /* 0x000fe2000000007b */
[C---:B------:R-:W-:Y:S01]  /*32e0*/  FFMA R73, R46.reuse, R77, R74 ;  /* 0x0000004d2e497223 */ /* 0x040fe2000000004a */
[-C--:B------:R-:W-:Y:S01]  /*32f0*/  FFMA R24, R45, R16.reuse, R122 ;  /* 0x000000102d187223 */ /* 0x080fe2000000007a */
[-C--:B------:R-:W-:Y:S01]  /*3300*/  FFMA R68, R46, R16.reuse, R113 ;  /* 0x000000102e447223 */ /* 0x080fe20000000071 */
[-C--:B------:R-:W-:Y:S01]  /*3310*/  FFMA R52, R47, R16.reuse, R136 ;  /* 0x000000102f347223 */ /* 0x080fe20000000088 */
[-C--:B------:R-:W-:Y:S01]  /*3320*/  FFMA R40, R12, R16.reuse, R119 ;  /* 0x000000100c287223 */ /* 0x080fe20000000077 */
[----:B------:R-:W-:Y:S01]  /*3330*/  FFMA R32, R13, R16, R140 ;  /* 0x000000100d207223 */ /* 0x000fe2000000008c */
[C---:B------:R-:W-:Y:S01]  /*3340*/  FFMA R17, R15.reuse, R17, R26 ;  /* 0x000000110f117223 */ /* 0x040fe2000000001a */
[-C--:B------:R-:W-:Y:S01]  /*3350*/  FFMA R59, R14, R19.reuse, R63 ;  /* 0x000000130e3b7223 */ /* 0x080fe2000000003f */
[----:B------:R-:W-:Y:S01]  /*3360*/  FFMA R74, R46, R78, R75 ;  /* 0x0000004e2e4a7223 */ /* 0x000fe2000000004b */
[----:B------:R-:W-:Y:S01]  /*3370*/  FFMA R16, R15, R16, R54 ;  /* 0x000000100f107223 */ /* 0x000fe20000000036 */
[-C--:B------:R-:W-:Y:S01]  /*3380*/  FFMA R66, R44, R18.reuse, R35 ;  /* 0x000000122c427223 */ /* 0x080fe20000000023 */
[CC--:B------:R-:W-:Y:S01]  /*3390*/  FFMA R26, R45.reuse, R18.reuse, R34 ;  /* 0x000000122d1a7223 */ /* 0x0c0fe20000000022 */
[----:B------:R-:W-:Y:S01]  /*33a0*/  FFMA R70, R46, R18, R43 ;  /* 0x000000122e467223 */ /* 0x000fe2000000002b */
[-C--:B------:R-:W-:Y:S01]  /*33b0*/  FFMA R67, R44, R19.reuse, R67 ;  /* 0x000000132c437223 */ /* 0x080fe20000000043 */
[----:B------:R-:W-:Y:S01]  /*33c0*/  FFMA R71, R46, R19, R71 ;  /* 0x000000132e477223 */ /* 0x000fe20000000047 */
[-C--:B------:R-:W-:Y:S01]  /*33d0*/  FFMA R63, R44, R79.reuse, R118 ;  /* 0x0000004f2c3f7223 */ /* 0x080fe20000000076 */
[----:B------:R-:W-:Y:S01]  /*33e0*/  FFMA R48, R45, R76, R48 ;  /* 0x0000004c2d307223 */ /* 0x000fe20000000030 */
[----:B------:R-:W-:Y:S01]  /*33f0*/  FFMA R75, R46, R79, R116 ;  /* 0x0000004f2e4b7223 */ /* 0x000fe20000000074 */
[C---:B------:R-:W-:Y:S01]  /*3400*/  FFMA R54, R47.reuse, R18, R124 ;  /* 0x000000122f367223 */ /* 0x040fe2000000007c */
[C---:B------:R-:W-:Y:S01]  /*3410*/  FFMA R55, R47.reuse, R19, R120 ;  /* 0x000000132f377223 */ /* 0x040fe20000000078 */
[C---:B------:R-:W-:Y:S01]  /*3420*/  FFMA R44, R47.reuse, R76, R114 ;  /* 0x0000004c2f2c7223 */ /* 0x040fe20000000072 */
[C---:B------:R-:W-:Y:S01]  /*3430*/  FFMA R45, R47.reuse, R77, R112 ;  /* 0x0000004d2f2d7223 */ /* 0x040fe20000000070 */
[C---:B------:R-:W-:Y:S01]  /*3440*/  FFMA R46, R47.reuse, R78, R87 ;  /* 0x0000004e2f2e7223 */ /* 0x040fe20000000057 */
[----:B------:R-:W-:Y:S01]  /*3450*/  FFMA R47, R47, R79, R36 ;  /* 0x0000004f2f2f7223 */ /* 0x000fe20000000024 */
[C---:B------:R-:W-:Y:S01]  /*3460*/  FFMA R36, R12.reuse, R76, R37 ;  /* 0x0000004c0c247223 */ /* 0x040fe20000000025 */
[-C--:B------:R-:W-:Y:S01]  /*3470*/  FFMA R42, R12, R18.reuse, R115 ;  /* 0x000000120c2a7223 */ /* 0x080fe20000000073 */
[CC--:B------:R-:W-:Y:S01]  /*3480*/  FFMA R34, R13.reuse, R18.reuse, R138 ;  /* 0x000000120d227223 */ /* 0x0c0fe2000000008a */
[-C--:B------:R-:W-:Y:S01]  /*3490*/  FFMA R58, R14, R18.reuse, R121 ;  /* 0x000000120e3a7223 */ /* 0x080fe20000000079 */
[CC--:B------:R-:W-:Y:S01]  /*34a0*/  FFMA R43, R12.reuse, R19.reuse, R91 ;  /* 0x000000130c2b7223 */ /* 0x0c0fe2000000005b */
[----:B------:R-:W-:Y:S01]  /*34b0*/  FFMA R35, R13, R19, R134 ;  /* 0x000000130d237223 */ /* 0x000fe20000000086 */
[C---:B------:R-:W-:Y:S01]  /*34c0*/  FFMA R37, R12.reuse, R77, R38 ;  /* 0x0000004d0c257223 */ /* 0x040fe20000000026 */
[C---:B------:R-:W-:Y:S01]  /*34d0*/  FFMA R18, R15.reuse, R18, R30 ;  /* 0x000000120f127223 */ /* 0x040fe2000000001e */
[----:B------:R-:W-:Y:S01]  /*34e0*/  FFMA R19, R15, R19, R28 ;  /* 0x000000130f137223 */ /* 0x000fe2000000001c */
        /* <DEDUP_REMOVED lines=14> */
[----:B------:R-:W-:Y:S06]  /*35d0*/  BAR.SYNC.DEFER_BLOCKING 0x0 ;  /* 0x0000000000007b1d */ /* 0x000fec0000010000 */
[----:B------:R-:W-:Y:S05]  /*35e0*/  BRA.U !UP0, `(.L_x_8) ;  /* 0xffffffd108387547 */ /* 0x000fea000b83ffff */
.L_x_0:
[----:B------:R-:W1:Y:S01]  /*35f0*/  LDC R81, c[0x0][0x39c] ;  /* 0x0000e700ff517b82 */ /* 0x000e620000000800 */
[----:B------:R-:W-:Y:S02]  /*3600*/  LEA R3, R3, UR5, 0x3 ;  /* 0x0000000503037c11 */ /* 0x000fe4000f8e18ff */
[----:B------:R-:W-:-:S05]  /*3610*/  LEA R0, R0, UR7, 0x3 ;  /* 0x0000000700007c11 */ /* 0x000fca000f8e18ff */
[----:B------:R-:W2:Y:S01]  /*3620*/  LDC.64 R4, c[0x0][0x390] ;  /* 0x0000e400ff047b82 */ /* 0x000ea20000000a00 */
[----:B-1----:R-:W-:-:S04]  /*3630*/  IMAD R3, R3, R81, R0 ;  /* 0x0000005103037224 */ /* 0x002fc800078e0200 */
[----:B--2---:R-:W-:-:S05]  /*3640*/  IMAD.WIDE R2, R3, 0x4, R4 ;  /* 0x0000000403027825 */ /* 0x004fca00078e0204 */
[----:B0-----:R0:W-:Y:S01]  /*3650*/  STG.E.128 desc[UR12][R2.64], R64 ;  /* 0x0000004002007986 */ /* 0x0011e2000c101d0c */
[----:B------:R-:W-:-:S03]  /*3660*/  IMAD.WIDE R4, R81, 0x4, R2 ;  /* 0x0000000451047825 */ /* 0x000fc600078e0202 */
[----:B------:R-:W-:Y:S01]  /*3670*/  STG.E.128 desc[UR12][R2.64+0x10], R60 ;  /* 0x0000103c02007986 */ /* 0x000fe2000c101d0c */
[----:B------:R-:W-:-:S03]  /*3680*/  IMAD.WIDE R6, R81, 0x4, R4 ;  /* 0x0000000451067825 */ /* 0x000fc600078e0204 */
[----:B------:R-:W-:Y:S04]  /*3690*/  STG.E.128 desc[UR12][R4.64], R24 ;  /* 0x0000001804007986 */ /* 0x000fe8000c101d0c */
[----:B------:R-:W-:Y:S01]  /*36a0*/  STG.E.128 desc[UR12][R4.64+0x10], R48 ;  /* 0x0000103004007986 */ /* 0x000fe2000c101d0c */
        /* <DEDUP_REMOVED lines=10> */
[----:B0-----:R-:W-:-:S03]  /*3750*/  IMAD.WIDE R64, R81, 0x4, R78 ;  /* 0x0000000451407825 */ /* 0x001fc600078e024e */
[----:B------:R-:W-:Y:S04]  /*3760*/  STG.E.128 desc[UR12][R76.64], R32 ;  /* 0x000000204c007986 */ /* 0x000fe8000c101d0c */
[----:B------:R-:W-:Y:S04]  /*3770*/  STG.E.128 desc[UR12][R76.64+0x10], R28 ;  /* 0x0000101c4c007986 */ /* 0x000fe8000c101d0c */
[----:B------:R-:W-:Y:S04]  /*3780*/  STG.E.128 desc[UR12][R78.64], R56 ;  /* 0x000000384e007986 */ /* 0x000fe8000c101d0c */
[----:B------:R-:W-:Y:S04]  /*3790*/  STG.E.128 desc[UR12][R78.64+0x10], R20 ;  /* 0x000010144e007986 */ /* 0x000fe8000c101d0c */
[----:B------:R-:W-:Y:S04]  /*37a0*/  STG.E.128 desc[UR12][R64.64], R16 ;  /* 0x0000001040007986 */ /* 0x000fe8000c101d0c */
[----:B------:R-:W-:Y:S01]  /*37b0*/  STG.E.128 desc[UR12][R64.64+0x10], R12 ;  /* 0x0000100c40007986 */ /* 0x000fe2000c101d0c */
[----:B------:R-:W-:Y:S05]  /*37c0*/  EXIT ;  /* 0x000000000000794d */ /* 0x000fea0003800000 */
.L_x_9:
[----:B------:R-:W-:-:S00]  /*37d0*/  BRA `(.L_x_9) ;  /* 0xfffffffc00fc7947 */ /* 0x000fc0000383ffff */
[----:B------:R-:W-:-:S00]  /*37e0*/  NOP ;  /* 0x0000000000007918 */ /* 0x000fc00000000000 */
        /* <DEDUP_REMOVED lines=9> */
.L_x_10:


//--------------------- .nv.shared._Z5SgemmILi128ELi8ELi128ELi8ELi8EEvPfS0_S0_iii --------------------------
	.section	.nv.shared._Z5SgemmILi128ELi8ELi128ELi8ELi8EEvPfS0_S0_iii,"aw",@nobits
	.sectionflags	@""
	.align	4
.nv.shared._Z5SgemmILi128ELi8ELi128ELi8ELi8EEvPfS0_S0_iii:
	.zero		9216


//--------------------- .nv.shared.reserved.0     --------------------------
	.section	.nv.shared.reserved.0,"aw",@nobits
	.weak		__nv_reservedSMEM_offset_0_alias
	.size		__nv_reservedSMEM_offset_0_alias, 0, 64
	.other		__nv_reservedSMEM_offset_0_alias,@"STO_CUDA_RESERVED_SHARED STV_DEFAULT"
__nv_reservedSMEM_offset_0_alias:
	.zero		0
	.zero		64


//--------------------- .nv.constant0._Z5SgemmILi128ELi8ELi128ELi8ELi8EEvPfS0_S0_iii --------------------------
	.section	.nv.constant0._Z5SgemmILi128ELi8ELi128ELi8ELi8EEvPfS0_S0_iii,"a",@progbits
	.sectionflags	@""
	.align	4
.nv.constant0._Z5SgemmILi128ELi8ELi128ELi8ELi8EEvPfS0_S0_iii:
	.zero		932


//--------------------- SYMBOLS --------------------------

	.type		.nv.reservedSmem.offset0,@object
	.size		.nv.reservedSmem.offset0,0x4
	.type		.nv.reservedSmem.cap,@object
	.size		.nv.reservedSmem.cap,0x4
